//
// Generated by NVIDIA NVVM Compiler
//
// Compiler Build ID: CL-36424714
// Cuda compilation tools, release 13.0, V13.0.88
// Based on NVVM 20.0.0
//

.version 9.0
.target sm_100
.address_size 64

	// .globl	_Z19nonslipXperiodicBC1PdS_S_S_S_S_dS_di

.visible .entry _Z19nonslipXperiodicBC1PdS_S_S_S_S_dS_di(
	.param .u64 .ptr .align 1 _Z19nonslipXperiodicBC1PdS_S_S_S_S_dS_di_param_0,
	.param .u64 .ptr .align 1 _Z19nonslipXperiodicBC1PdS_S_S_S_S_dS_di_param_1,
	.param .u64 .ptr .align 1 _Z19nonslipXperiodicBC1PdS_S_S_S_S_dS_di_param_2,
	.param .u64 .ptr .align 1 _Z19nonslipXperiodicBC1PdS_S_S_S_S_dS_di_param_3,
	.param .u64 .ptr .align 1 _Z19nonslipXperiodicBC1PdS_S_S_S_S_dS_di_param_4,
	.param .u64 .ptr .align 1 _Z19nonslipXperiodicBC1PdS_S_S_S_S_dS_di_param_5,
	.param .f64 _Z19nonslipXperiodicBC1PdS_S_S_S_S_dS_di_param_6,
	.param .u64 .ptr .align 1 _Z19nonslipXperiodicBC1PdS_S_S_S_S_dS_di_param_7,
	.param .f64 _Z19nonslipXperiodicBC1PdS_S_S_S_S_dS_di_param_8,
	.param .u32 _Z19nonslipXperiodicBC1PdS_S_S_S_S_dS_di_param_9
)
{
	.reg .pred 	%p<6>;
	.reg .b32 	%r<6>;
	.reg .b64 	%rd<24>;
	.reg .b64 	%fd<64>;

	ld.param.u64 	%rd2, [_Z19nonslipXperiodicBC1PdS_S_S_S_S_dS_di_param_1];
	ld.param.u64 	%rd4, [_Z19nonslipXperiodicBC1PdS_S_S_S_S_dS_di_param_3];
	ld.param.u64 	%rd5, [_Z19nonslipXperiodicBC1PdS_S_S_S_S_dS_di_param_4];
	ld.param.u64 	%rd6, [_Z19nonslipXperiodicBC1PdS_S_S_S_S_dS_di_param_5];
	ld.param.f64 	%fd1, [_Z19nonslipXperiodicBC1PdS_S_S_S_S_dS_di_param_6];
	ld.param.u64 	%rd7, [_Z19nonslipXperiodicBC1PdS_S_S_S_S_dS_di_param_7];
	ld.param.f64 	%fd2, [_Z19nonslipXperiodicBC1PdS_S_S_S_S_dS_di_param_8];
	ld.param.u32 	%r2, [_Z19nonslipXperiodicBC1PdS_S_S_S_S_dS_di_param_9];
	mov.u32 	%r3, %ctaid.x;
	mov.u32 	%r4, %ntid.x;
	mov.u32 	%r5, %tid.x;
	mad.lo.s32 	%r1, %r3, %r4, %r5;
	setp.ge.s32 	%p1, %r1, %r2;
	@%p1 bra 	$L__BB0_2;
	ld.param.u64 	%rd23, [_Z19nonslipXperiodicBC1PdS_S_S_S_S_dS_di_param_2];
	ld.param.u64 	%rd22, [_Z19nonslipXperiodicBC1PdS_S_S_S_S_dS_di_param_0];
	cvta.to.global.u64 	%rd8, %rd2;
	cvta.to.global.u64 	%rd9, %rd7;
	cvta.to.global.u64 	%rd10, %rd5;
	cvta.to.global.u64 	%rd11, %rd23;
	cvta.to.global.u64 	%rd12, %rd6;
	cvta.to.global.u64 	%rd13, %rd22;
	cvta.to.global.u64 	%rd14, %rd4;
	mul.wide.s32 	%rd15, %r1, 8;
	add.s64 	%rd16, %rd8, %rd15;
	ld.global.f64 	%fd3, [%rd16];
	ld.global.f64 	%fd4, [%rd9+8];
	mul.f64 	%fd5, %fd4, 0d3FE0000000000000;
	setp.gt.f64 	%p2, %fd3, %fd5;
	selp.f64 	%fd6, 0d3FF0000000000000, 0d0000000000000000, %p2;
	mul.f64 	%fd7, %fd4, 0dBFE0000000000000;
	setp.lt.f64 	%p3, %fd3, %fd7;
	selp.f64 	%fd8, 0d0000000000000000, 0d3FF0000000000000, %p3;
	sub.f64 	%fd9, %fd6, %fd8;
	add.s64 	%rd17, %rd10, %rd15;
	ld.global.f64 	%fd10, [%rd17];
	mul.f64 	%fd11, %fd10, %fd9;
	st.global.f64 	[%rd17], %fd11;
	add.s64 	%rd18, %rd11, %rd15;
	ld.global.f64 	%fd12, [%rd18];
	ld.global.f64 	%fd13, [%rd9+16];
	mul.f64 	%fd14, %fd13, 0d3FE0000000000000;
	setp.gt.f64 	%p4, %fd12, %fd14;
	selp.f64 	%fd15, 0d3FF0000000000000, 0d0000000000000000, %p4;
	mul.f64 	%fd16, %fd13, 0dBFE0000000000000;
	setp.lt.f64 	%p5, %fd12, %fd16;
	selp.f64 	%fd17, 0d0000000000000000, 0d3FF0000000000000, %p5;
	sub.f64 	%fd18, %fd15, %fd17;
	add.s64 	%rd19, %rd12, %rd15;
	ld.global.f64 	%fd19, [%rd19];
	mul.f64 	%fd20, %fd19, %fd18;
	st.global.f64 	[%rd19], %fd20;
	mul.f64 	%fd21, %fd1, %fd2;
	ld.global.f64 	%fd22, [%rd18];
	ld.global.f64 	%fd23, [%rd9+16];
	div.rn.f64 	%fd24, %fd22, %fd23;
	mov.f64 	%fd25, 0d3FE0000000000000;
	copysign.f64 	%fd26, %fd24, %fd25;
	add.rz.f64 	%fd27, %fd24, %fd26;
	cvt.rzi.f64.f64 	%fd28, %fd27;
	mul.f64 	%fd29, %fd21, %fd28;
	add.s64 	%rd20, %rd13, %rd15;
	ld.global.f64 	%fd30, [%rd20];
	sub.f64 	%fd31, %fd30, %fd29;
	st.global.f64 	[%rd20], %fd31;
	ld.global.f64 	%fd32, [%rd9];
	div.rn.f64 	%fd33, %fd31, %fd32;
	copysign.f64 	%fd34, %fd33, %fd25;
	add.rz.f64 	%fd35, %fd33, %fd34;
	cvt.rzi.f64.f64 	%fd36, %fd35;
	mul.f64 	%fd37, %fd32, %fd36;
	sub.f64 	%fd38, %fd31, %fd37;
	st.global.f64 	[%rd20], %fd38;
	ld.global.f64 	%fd39, [%rd18];
	ld.global.f64 	%fd40, [%rd9+16];
	div.rn.f64 	%fd41, %fd39, %fd40;
	copysign.f64 	%fd42, %fd41, %fd25;
	add.rz.f64 	%fd43, %fd41, %fd42;
	cvt.rzi.f64.f64 	%fd44, %fd43;
	mul.f64 	%fd45, %fd1, %fd44;
	add.s64 	%rd21, %rd14, %rd15;
	ld.global.f64 	%fd46, [%rd21];
	sub.f64 	%fd47, %fd46, %fd45;
	st.global.f64 	[%rd21], %fd47;
	ld.global.f64 	%fd48, [%rd9+8];
	ld.global.f64 	%fd49, [%rd16];
	div.rn.f64 	%fd50, %fd49, %fd48;
	copysign.f64 	%fd51, %fd50, %fd25;
	add.rz.f64 	%fd52, %fd50, %fd51;
	cvt.rzi.f64.f64 	%fd53, %fd52;
	mul.f64 	%fd54, %fd48, %fd53;
	sub.f64 	%fd55, %fd49, %fd54;
	st.global.f64 	[%rd16], %fd55;
	ld.global.f64 	%fd56, [%rd9+16];
	ld.global.f64 	%fd57, [%rd18];
	div.rn.f64 	%fd58, %fd57, %fd56;
	copysign.f64 	%fd59, %fd58, %fd25;
	add.rz.f64 	%fd60, %fd58, %fd59;
	cvt.rzi.f64.f64 	%fd61, %fd60;
	mul.f64 	%fd62, %fd56, %fd61;
	sub.f64 	%fd63, %fd57, %fd62;
	st.global.f64 	[%rd18], %fd63;
$L__BB0_2:
	ret;

}
	// .globl	_Z19nonslipXperiodicBC2PdS_S_S_S_S_dS_di
.visible .entry _Z19nonslipXperiodicBC2PdS_S_S_S_S_dS_di(
	.param .u64 .ptr .align 1 _Z19nonslipXperiodicBC2PdS_S_S_S_S_dS_di_param_0,
	.param .u64 .ptr .align 1 _Z19nonslipXperiodicBC2PdS_S_S_S_S_dS_di_param_1,
	.param .u64 .ptr .align 1 _Z19nonslipXperiodicBC2PdS_S_S_S_S_dS_di_param_2,
	.param .u64 .ptr .align 1 _Z19nonslipXperiodicBC2PdS_S_S_S_S_dS_di_param_3,
	.param .u64 .ptr .align 1 _Z19nonslipXperiodicBC2PdS_S_S_S_S_dS_di_param_4,
	.param .u64 .ptr .align 1 _Z19nonslipXperiodicBC2PdS_S_S_S_S_dS_di_param_5,
	.param .f64 _Z19nonslipXperiodicBC2PdS_S_S_S_S_dS_di_param_6,
	.param .u64 .ptr .align 1 _Z19nonslipXperiodicBC2PdS_S_S_S_S_dS_di_param_7,
	.param .f64 _Z19nonslipXperiodicBC2PdS_S_S_S_S_dS_di_param_8,
	.param .u32 _Z19nonslipXperiodicBC2PdS_S_S_S_S_dS_di_param_9
)
{
	.reg .pred 	%p<14>;
	.reg .b32 	%r<6>;
	.reg .b64 	%rd<24>;
	.reg .b64 	%fd<87>;

	ld.param.u64 	%rd2, [_Z19nonslipXperiodicBC2PdS_S_S_S_S_dS_di_param_1];
	ld.param.u64 	%rd4, [_Z19nonslipXperiodicBC2PdS_S_S_S_S_dS_di_param_3];
	ld.param.u64 	%rd5, [_Z19nonslipXperiodicBC2PdS_S_S_S_S_dS_di_param_4];
	ld.param.u64 	%rd6, [_Z19nonslipXperiodicBC2PdS_S_S_S_S_dS_di_param_5];
	ld.param.u64 	%rd7, [_Z19nonslipXperiodicBC2PdS_S_S_S_S_dS_di_param_7];
	ld.param.f64 	%fd2, [_Z19nonslipXperiodicBC2PdS_S_S_S_S_dS_di_param_8];
	ld.param.u32 	%r2, [_Z19nonslipXperiodicBC2PdS_S_S_S_S_dS_di_param_9];
	mov.u32 	%r3, %ctaid.x;
	mov.u32 	%r4, %ntid.x;
	mov.u32 	%r5, %tid.x;
	mad.lo.s32 	%r1, %r3, %r4, %r5;
	setp.ge.s32 	%p1, %r1, %r2;
	@%p1 bra 	$L__BB1_2;
	ld.param.f64 	%fd86, [_Z19nonslipXperiodicBC2PdS_S_S_S_S_dS_di_param_6];
	ld.param.u64 	%rd23, [_Z19nonslipXperiodicBC2PdS_S_S_S_S_dS_di_param_2];
	ld.param.u64 	%rd22, [_Z19nonslipXperiodicBC2PdS_S_S_S_S_dS_di_param_0];
	cvta.to.global.u64 	%rd8, %rd2;
	cvta.to.global.u64 	%rd9, %rd7;
	cvta.to.global.u64 	%rd10, %rd5;
	cvta.to.global.u64 	%rd11, %rd23;
	cvta.to.global.u64 	%rd12, %rd6;
	cvta.to.global.u64 	%rd13, %rd4;
	cvta.to.global.u64 	%rd14, %rd22;
	mul.wide.s32 	%rd15, %r1, 8;
	add.s64 	%rd16, %rd8, %rd15;
	ld.global.f64 	%fd3, [%rd16];
	ld.global.f64 	%fd4, [%rd9+8];
	mul.f64 	%fd5, %fd4, 0dBFE0000000000000;
	setp.gt.f64 	%p2, %fd3, %fd5;
	selp.f64 	%fd6, 0d3FF0000000000000, 0dBFF0000000000000, %p2;
	mul.f64 	%fd7, %fd4, 0d3FE0000000000000;
	setp.lt.f64 	%p3, %fd3, %fd7;
	selp.f64 	%fd8, 0dBFF0000000000000, 0d3FF0000000000000, %p3;
	sub.f64 	%fd9, %fd6, %fd8;
	add.f64 	%fd10, %fd9, 0dBFF0000000000000;
	add.s64 	%rd17, %rd10, %rd15;
	ld.global.f64 	%fd11, [%rd17];
	mul.f64 	%fd12, %fd11, %fd10;
	st.global.f64 	[%rd17], %fd12;
	add.s64 	%rd18, %rd11, %rd15;
	ld.global.f64 	%fd13, [%rd18];
	ld.global.f64 	%fd14, [%rd9+16];
	mul.f64 	%fd15, %fd14, 0dBFE0000000000000;
	setp.gt.f64 	%p4, %fd13, %fd15;
	selp.f64 	%fd16, 0d3FF0000000000000, 0dBFF0000000000000, %p4;
	mul.f64 	%fd17, %fd14, 0d3FE0000000000000;
	setp.lt.f64 	%p5, %fd13, %fd17;
	selp.f64 	%fd18, 0dBFF0000000000000, 0d3FF0000000000000, %p5;
	sub.f64 	%fd19, %fd16, %fd18;
	add.f64 	%fd20, %fd19, 0dBFF0000000000000;
	add.s64 	%rd19, %rd12, %rd15;
	ld.global.f64 	%fd21, [%rd19];
	mul.f64 	%fd22, %fd21, %fd20;
	st.global.f64 	[%rd19], %fd22;
	ld.global.f64 	%fd23, [%rd16];
	ld.global.f64 	%fd24, [%rd9+8];
	mul.f64 	%fd25, %fd24, 0dBFE0000000000000;
	setp.gt.f64 	%p6, %fd23, %fd25;
	selp.f64 	%fd26, 0d3FF0000000000000, 0d0000000000000000, %p6;
	mul.f64 	%fd27, %fd24, 0d3FE0000000000000;
	setp.lt.f64 	%p7, %fd23, %fd27;
	selp.f64 	%fd28, 0d0000000000000000, 0d3FF0000000000000, %p7;
	sub.f64 	%fd29, %fd26, %fd28;
	add.s64 	%rd20, %rd13, %rd15;
	ld.global.f64 	%fd30, [%rd20];
	mul.f64 	%fd31, %fd30, %fd29;
	st.global.f64 	[%rd20], %fd31;
	ld.global.f64 	%fd32, [%rd16];
	ld.global.f64 	%fd33, [%rd9+8];
	mul.f64 	%fd34, %fd33, 0dBFE0000000000000;
	setp.gt.f64 	%p8, %fd32, %fd34;
	selp.f64 	%fd35, 0d3FF0000000000000, 0d0000000000000000, %p8;
	mul.f64 	%fd36, %fd33, 0d3FE0000000000000;
	setp.lt.f64 	%p9, %fd32, %fd36;
	selp.f64 	%fd37, 0d0000000000000000, 0d3FF0000000000000, %p9;
	sub.f64 	%fd38, %fd35, %fd37;
	ld.global.f64 	%fd39, [%rd19];
	mul.f64 	%fd40, %fd39, %fd38;
	st.global.f64 	[%rd19], %fd40;
	ld.global.f64 	%fd41, [%rd18];
	ld.global.f64 	%fd42, [%rd9+16];
	mul.f64 	%fd43, %fd42, 0dBFE0000000000000;
	setp.gt.f64 	%p10, %fd41, %fd43;
	selp.f64 	%fd44, 0d3FF0000000000000, 0d0000000000000000, %p10;
	mul.f64 	%fd45, %fd42, 0d3FE0000000000000;
	setp.lt.f64 	%p11, %fd41, %fd45;
	selp.f64 	%fd46, 0d0000000000000000, 0d3FF0000000000000, %p11;
	sub.f64 	%fd47, %fd44, %fd46;
	ld.global.f64 	%fd48, [%rd20];
	mul.f64 	%fd49, %fd48, %fd47;
	st.global.f64 	[%rd20], %fd49;
	ld.global.f64 	%fd50, [%rd18];
	ld.global.f64 	%fd51, [%rd9+16];
	mul.f64 	%fd52, %fd51, 0dBFE0000000000000;
	setp.gt.f64 	%p12, %fd50, %fd52;
	selp.f64 	%fd53, 0d3FF0000000000000, 0d0000000000000000, %p12;
	mul.f64 	%fd54, %fd51, 0d3FE0000000000000;
	setp.lt.f64 	%p13, %fd50, %fd54;
	selp.f64 	%fd55, 0d0000000000000000, 0d3FF0000000000000, %p13;
	sub.f64 	%fd56, %fd53, %fd55;
	ld.global.f64 	%fd57, [%rd17];
	mul.f64 	%fd58, %fd57, %fd56;
	st.global.f64 	[%rd17], %fd58;
	mul.f64 	%fd59, %fd86, %fd2;
	ld.global.f64 	%fd60, [%rd18];
	ld.global.f64 	%fd61, [%rd9+16];
	div.rn.f64 	%fd62, %fd60, %fd61;
	mov.f64 	%fd63, 0d3FE0000000000000;
	copysign.f64 	%fd64, %fd62, %fd63;
	add.rz.f64 	%fd65, %fd62, %fd64;
	cvt.rzi.f64.f64 	%fd66, %fd65;
	mul.f64 	%fd67, %fd59, %fd66;
	add.s64 	%rd21, %rd14, %rd15;
	ld.global.f64 	%fd68, [%rd21];
	sub.f64 	%fd69, %fd68, %fd67;
	st.global.f64 	[%rd21], %fd69;
	ld.global.f64 	%fd70, [%rd9];
	div.rn.f64 	%fd71, %fd69, %fd70;
	copysign.f64 	%fd72, %fd71, %fd63;
	add.rz.f64 	%fd73, %fd71, %fd72;
	cvt.rzi.f64.f64 	%fd74, %fd73;
	mul.f64 	%fd75, %fd70, %fd74;
	sub.f64 	%fd76, %fd69, %fd75;
	st.global.f64 	[%rd21], %fd76;
	ld.global.f64 	%fd77, [%rd18];
	ld.global.f64 	%fd78, [%rd9+16];
	div.rn.f64 	%fd79, %fd77, %fd78;
	copysign.f64 	%fd80, %fd79, %fd63;
	add.rz.f64 	%fd81, %fd79, %fd80;
	cvt.rzi.f64.f64 	%fd82, %fd81;
	mul.f64 	%fd83, %fd86, %fd82;
	ld.global.f64 	%fd84, [%rd20];
	sub.f64 	%fd85, %fd84, %fd83;
	st.global.f64 	[%rd20], %fd85;
$L__BB1_2:
	ret;

}
	// .globl	_Z19nonslipXperiodicBC3PdS_S_S_S_S_dS_di
.visible .entry _Z19nonslipXperiodicBC3PdS_S_S_S_S_dS_di(
	.param .u64 .ptr .align 1 _Z19nonslipXperiodicBC3PdS_S_S_S_S_dS_di_param_0,
	.param .u64 .ptr .align 1 _Z19nonslipXperiodicBC3PdS_S_S_S_S_dS_di_param_1,
	.param .u64 .ptr .align 1 _Z19nonslipXperiodicBC3PdS_S_S_S_S_dS_di_param_2,
	.param .u64 .ptr .align 1 _Z19nonslipXperiodicBC3PdS_S_S_S_S_dS_di_param_3,
	.param .u64 .ptr .align 1 _Z19nonslipXperiodicBC3PdS_S_S_S_S_dS_di_param_4,
	.param .u64 .ptr .align 1 _Z19nonslipXperiodicBC3PdS_S_S_S_S_dS_di_param_5,
	.param .f64 _Z19nonslipXperiodicBC3PdS_S_S_S_S_dS_di_param_6,
	.param .u64 .ptr .align 1 _Z19nonslipXperiodicBC3PdS_S_S_S_S_dS_di_param_7,
	.param .f64 _Z19nonslipXperiodicBC3PdS_S_S_S_S_dS_di_param_8,
	.param .u32 _Z19nonslipXperiodicBC3PdS_S_S_S_S_dS_di_param_9
)
{
	.reg .pred 	%p<20>;
	.reg .b32 	%r<6>;
	.reg .b64 	%rd<24>;
	.reg .b64 	%fd<105>;

	ld.param.u64 	%rd5, [_Z19nonslipXperiodicBC3PdS_S_S_S_S_dS_di_param_1];
	ld.param.u64 	%rd7, [_Z19nonslipXperiodicBC3PdS_S_S_S_S_dS_di_param_3];
	ld.param.u64 	%rd8, [_Z19nonslipXperiodicBC3PdS_S_S_S_S_dS_di_param_4];
	ld.param.u64 	%rd9, [_Z19nonslipXperiodicBC3PdS_S_S_S_S_dS_di_param_5];
	ld.param.u64 	%rd10, [_Z19nonslipXperiodicBC3PdS_S_S_S_S_dS_di_param_7];
	ld.param.f64 	%fd12, [_Z19nonslipXperiodicBC3PdS_S_S_S_S_dS_di_param_8];
	ld.param.u32 	%r2, [_Z19nonslipXperiodicBC3PdS_S_S_S_S_dS_di_param_9];
	mov.u32 	%r3, %ctaid.x;
	mov.u32 	%r4, %ntid.x;
	mov.u32 	%r5, %tid.x;
	mad.lo.s32 	%r1, %r3, %r4, %r5;
	setp.ge.s32 	%p1, %r1, %r2;
	@%p1 bra 	$L__BB2_8;
	ld.param.f64 	%fd102, [_Z19nonslipXperiodicBC3PdS_S_S_S_S_dS_di_param_6];
	ld.param.u64 	%rd23, [_Z19nonslipXperiodicBC3PdS_S_S_S_S_dS_di_param_2];
	ld.param.u64 	%rd22, [_Z19nonslipXperiodicBC3PdS_S_S_S_S_dS_di_param_0];
	cvta.to.global.u64 	%rd11, %rd5;
	cvta.to.global.u64 	%rd1, %rd10;
	cvta.to.global.u64 	%rd12, %rd8;
	cvta.to.global.u64 	%rd13, %rd7;
	cvta.to.global.u64 	%rd14, %rd9;
	cvta.to.global.u64 	%rd15, %rd23;
	cvta.to.global.u64 	%rd16, %rd22;
	mul.wide.s32 	%rd17, %r1, 8;
	add.s64 	%rd2, %rd11, %rd17;
	ld.global.f64 	%fd13, [%rd2];
	ld.global.f64 	%fd14, [%rd1+8];
	mul.f64 	%fd15, %fd14, 0dBFE0000000000000;
	setp.gt.f64 	%p2, %fd13, %fd15;
	selp.f64 	%fd16, 0d3FF0000000000000, 0d0000000000000000, %p2;
	mul.f64 	%fd17, %fd14, 0d3FE0000000000000;
	setp.lt.f64 	%p3, %fd13, %fd17;
	selp.f64 	%fd18, 0d0000000000000000, 0d3FF0000000000000, %p3;
	sub.f64 	%fd19, %fd16, %fd18;
	add.s64 	%rd18, %rd12, %rd17;
	ld.global.f64 	%fd20, [%rd18];
	mul.f64 	%fd21, %fd20, %fd19;
	st.global.f64 	[%rd18], %fd21;
	ld.global.f64 	%fd22, [%rd2];
	ld.global.f64 	%fd23, [%rd1+8];
	mul.f64 	%fd24, %fd23, 0dBFE0000000000000;
	setp.gt.f64 	%p4, %fd22, %fd24;
	selp.f64 	%fd25, 0d3FF0000000000000, 0d0000000000000000, %p4;
	mul.f64 	%fd26, %fd23, 0d3FE0000000000000;
	setp.lt.f64 	%p5, %fd22, %fd26;
	selp.f64 	%fd27, 0d0000000000000000, 0d3FF0000000000000, %p5;
	sub.f64 	%fd28, %fd25, %fd27;
	add.s64 	%rd19, %rd13, %rd17;
	ld.global.f64 	%fd29, [%rd19];
	mul.f64 	%fd30, %fd29, %fd28;
	st.global.f64 	[%rd19], %fd30;
	ld.global.f64 	%fd31, [%rd2];
	ld.global.f64 	%fd32, [%rd1+8];
	mul.f64 	%fd33, %fd32, 0dBFE0000000000000;
	setp.gt.f64 	%p6, %fd31, %fd33;
	selp.f64 	%fd34, 0d3FF0000000000000, 0d0000000000000000, %p6;
	mul.f64 	%fd35, %fd32, 0d3FE0000000000000;
	setp.lt.f64 	%p7, %fd31, %fd35;
	selp.f64 	%fd36, 0d0000000000000000, 0d3FF0000000000000, %p7;
	sub.f64 	%fd37, %fd34, %fd36;
	add.s64 	%rd20, %rd14, %rd17;
	ld.global.f64 	%fd38, [%rd20];
	mul.f64 	%fd39, %fd38, %fd37;
	st.global.f64 	[%rd20], %fd39;
	add.s64 	%rd3, %rd15, %rd17;
	ld.global.f64 	%fd40, [%rd3];
	ld.global.f64 	%fd41, [%rd1+16];
	mul.f64 	%fd42, %fd41, 0dBFE0000000000000;
	setp.gt.f64 	%p8, %fd40, %fd42;
	selp.f64 	%fd43, 0d3FF0000000000000, 0d0000000000000000, %p8;
	mul.f64 	%fd44, %fd41, 0d3FE0000000000000;
	setp.lt.f64 	%p9, %fd40, %fd44;
	selp.f64 	%fd45, 0d0000000000000000, 0d3FF0000000000000, %p9;
	sub.f64 	%fd46, %fd43, %fd45;
	ld.global.f64 	%fd47, [%rd19];
	mul.f64 	%fd48, %fd47, %fd46;
	st.global.f64 	[%rd19], %fd48;
	ld.global.f64 	%fd49, [%rd3];
	ld.global.f64 	%fd50, [%rd1+16];
	mul.f64 	%fd51, %fd50, 0dBFE0000000000000;
	setp.gt.f64 	%p10, %fd49, %fd51;
	selp.f64 	%fd52, 0d3FF0000000000000, 0d0000000000000000, %p10;
	mul.f64 	%fd53, %fd50, 0d3FE0000000000000;
	setp.lt.f64 	%p11, %fd49, %fd53;
	selp.f64 	%fd54, 0d0000000000000000, 0d3FF0000000000000, %p11;
	sub.f64 	%fd55, %fd52, %fd54;
	ld.global.f64 	%fd56, [%rd18];
	mul.f64 	%fd57, %fd56, %fd55;
	st.global.f64 	[%rd18], %fd57;
	ld.global.f64 	%fd58, [%rd3];
	ld.global.f64 	%fd59, [%rd1+16];
	mul.f64 	%fd60, %fd59, 0dBFE0000000000000;
	setp.gt.f64 	%p12, %fd58, %fd60;
	selp.f64 	%fd61, 0d3FF0000000000000, 0d0000000000000000, %p12;
	mul.f64 	%fd62, %fd59, 0d3FE0000000000000;
	setp.lt.f64 	%p13, %fd58, %fd62;
	selp.f64 	%fd63, 0d0000000000000000, 0d3FF0000000000000, %p13;
	sub.f64 	%fd64, %fd61, %fd63;
	ld.global.f64 	%fd65, [%rd20];
	mul.f64 	%fd66, %fd65, %fd64;
	st.global.f64 	[%rd20], %fd66;
	mul.f64 	%fd67, %fd102, %fd12;
	ld.global.f64 	%fd68, [%rd3];
	ld.global.f64 	%fd69, [%rd1+16];
	div.rn.f64 	%fd70, %fd68, %fd69;
	mov.f64 	%fd71, 0d3FE0000000000000;
	copysign.f64 	%fd72, %fd70, %fd71;
	add.rz.f64 	%fd73, %fd70, %fd72;
	cvt.rzi.f64.f64 	%fd74, %fd73;
	mul.f64 	%fd75, %fd67, %fd74;
	add.s64 	%rd21, %rd16, %rd17;
	ld.global.f64 	%fd76, [%rd21];
	sub.f64 	%fd77, %fd76, %fd75;
	st.global.f64 	[%rd21], %fd77;
	ld.global.f64 	%fd78, [%rd1];
	div.rn.f64 	%fd79, %fd77, %fd78;
	copysign.f64 	%fd80, %fd79, %fd71;
	add.rz.f64 	%fd81, %fd79, %fd80;
	cvt.rzi.f64.f64 	%fd82, %fd81;
	mul.f64 	%fd83, %fd78, %fd82;
	sub.f64 	%fd84, %fd77, %fd83;
	st.global.f64 	[%rd21], %fd84;
	ld.global.f64 	%fd85, [%rd3];
	ld.global.f64 	%fd86, [%rd1+16];
	div.rn.f64 	%fd87, %fd85, %fd86;
	copysign.f64 	%fd88, %fd87, %fd71;
	add.rz.f64 	%fd89, %fd87, %fd88;
	cvt.rzi.f64.f64 	%fd90, %fd89;
	mul.f64 	%fd91, %fd102, %fd90;
	ld.global.f64 	%fd92, [%rd19];
	sub.f64 	%fd93, %fd92, %fd91;
	st.global.f64 	[%rd19], %fd93;
	ld.global.f64 	%fd1, [%rd2];
	ld.global.f64 	%fd94, [%rd1+8];
	mul.f64 	%fd2, %fd94, 0d3FE0000000000000;
	add.f64 	%fd3, %fd2, 0dBFD3333333333333;
	setp.ge.f64 	%p14, %fd1, %fd3;
	mov.f64 	%fd103, %fd2;
	@%p14 bra 	$L__BB2_4;
	mov.f64 	%fd95, 0d3FD3333333333333;
	sub.f64 	%fd96, %fd95, %fd2;
	setp.lt.f64 	%p15, %fd96, %fd1;
	selp.f64 	%fd97, 0d3FF0000000000000, 0d0000000000000000, %p15;
	setp.gt.f64 	%p16, %fd3, %fd97;
	mov.f64 	%fd103, %fd1;
	@%p16 bra 	$L__BB2_4;
	neg.f64 	%fd103, %fd2;
$L__BB2_4:
	st.global.f64 	[%rd2], %fd103;
	ld.global.f64 	%fd6, [%rd3];
	ld.global.f64 	%fd98, [%rd1+16];
	mul.f64 	%fd7, %fd98, 0d3FE0000000000000;
	add.f64 	%fd8, %fd7, 0dBFD3333333333333;
	setp.ge.f64 	%p17, %fd6, %fd8;
	mov.f64 	%fd104, %fd7;
	@%p17 bra 	$L__BB2_7;
	mov.f64 	%fd99, 0d3FD3333333333333;
	sub.f64 	%fd100, %fd99, %fd7;
	setp.lt.f64 	%p18, %fd100, %fd6;
	selp.f64 	%fd101, 0d3FF0000000000000, 0d0000000000000000, %p18;
	setp.gt.f64 	%p19, %fd8, %fd101;
	mov.f64 	%fd104, %fd6;
	@%p19 bra 	$L__BB2_7;
	neg.f64 	%fd104, %fd7;
$L__BB2_7:
	st.global.f64 	[%rd3], %fd104;
$L__BB2_8:
	ret;

}


// ===== COMPILED SASS (sm_100) =====

	.target	sm_100

	.elftype	@"ET_EXEC"


//--------------------- .note.nv.tkinfo           --------------------------
	.section	.note.nv.tkinfo,"",@"SHT_NOTE"
	.sectionflags	@"SHF_NOTE_NV_TKINFO"
	.tkinfo
        /*0018*/ 	.word	0x00000002
        /*0030*/ 	.string	""
        /*0030*/ 	.string	"ptxas"
        /*0030*/ 	.string	"Cuda compilation tools, release 13.0, V13.0.88"
        /*0030*/ 	.string	"Build cuda_13.0.r13.0/compiler.36424714_0"
        /*0030*/ 	.string	"-arch sm_100 -m 64 "



//--------------------- .note.nv.cuinfo           --------------------------
	.section	.note.nv.cuinfo,"",@"SHT_NOTE"
	.sectionflags	@"SHF_NOTE_NV_CUINFO"
        /*0018*/ 	.short	0x0002
        /*001a*/ 	.short	0x0064
        /*001c*/ 	.short	0x0082
	.zero		2


//--------------------- .nv.info                  --------------------------
	.section	.nv.info,"",@"SHT_CUDA_INFO"
	.align	4


	//----- nvinfo : EIATTR_REGCOUNT
	.align		4
        /*0000*/ 	.byte	0x04, 0x2f
        /*0002*/ 	.short	(.L_1 - .L_0)
	.align		4
.L_0:
        /*0004*/ 	.word	index@(_Z19nonslipXperiodicBC1PdS_S_S_S_S_dS_di)
        /*0008*/ 	.word	0x00000022


	//----- nvinfo : EIATTR_FRAME_SIZE
	.align		4
.L_1:
        /*000c*/ 	.byte	0x04, 0x11
        /*000e*/ 	.short	(.L_3 - .L_2)
	.align		4
.L_2:
        /*0010*/ 	.word	index@($__internal_2_$__cuda_sm20_div_rn_f64_full)
        /*0014*/ 	.word	0x00000000


	//----- nvinfo : EIATTR_FRAME_SIZE
	.align		4
.L_3:
        /*0018*/ 	.byte	0x04, 0x11
        /*001a*/ 	.short	(.L_5 - .L_4)
	.align		4
.L_4:
        /*001c*/ 	.word	index@(_Z19nonslipXperiodicBC1PdS_S_S_S_S_dS_di)
        /*0020*/ 	.word	0x00000000


	//----- nvinfo : EIATTR_REGCOUNT
	.align		4
.L_5:
        /*0024*/ 	.byte	0x04, 0x2f
        /*0026*/ 	.short	(.L_7 - .L_6)
	.align		4
.L_6:
        /*0028*/ 	.word	index@(_Z19nonslipXperiodicBC2PdS_S_S_S_S_dS_di)
        /*002c*/ 	.word	0x00000020


	//----- nvinfo : EIATTR_FRAME_SIZE
	.align		4
.L_7:
        /*0030*/ 	.byte	0x04, 0x11
        /*0032*/ 	.short	(.L_9 - .L_8)
	.align		4
.L_8:
        /*0034*/ 	.word	index@($__internal_1_$__cuda_sm20_div_rn_f64_full)
        /*0038*/ 	.word	0x00000000


	//----- nvinfo : EIATTR_FRAME_SIZE
	.align		4
.L_9:
        /*003c*/ 	.byte	0x04, 0x11
        /*003e*/ 	.short	(.L_11 - .L_10)
	.align		4
.L_10:
        /*0040*/ 	.word	index@(_Z19nonslipXperiodicBC2PdS_S_S_S_S_dS_di)
        /*0044*/ 	.word	0x00000000


	//----- nvinfo : EIATTR_REGCOUNT
	.align		4
.L_11:
        /*0048*/ 	.byte	0x04, 0x2f
        /*004a*/ 	.short	(.L_13 - .L_12)
	.align		4
.L_12:
        /*004c*/ 	.word	index@(_Z19nonslipXperiodicBC3PdS_S_S_S_S_dS_di)
        /*0050*/ 	.word	0x00000022


	//----- nvinfo : EIATTR_FRAME_SIZE
	.align		4
.L_13:
        /*0054*/ 	.byte	0x04, 0x11
        /*0056*/ 	.short	(.L_15 - .L_14)
	.align		4
.L_14:
        /*0058*/ 	.word	index@($__internal_0_$__cuda_sm20_div_rn_f64_full)
        /*005c*/ 	.word	0x00000000


	//----- nvinfo : EIATTR_FRAME_SIZE
	.align		4
.L_15:
        /*0060*/ 	.byte	0x04, 0x11
        /*0062*/ 	.short	(.L_17 - .L_16)
	.align		4
.L_16:
        /*0064*/ 	.word	index@(_Z19nonslipXperiodicBC3PdS_S_S_S_S_dS_di)
        /*0068*/ 	.word	0x00000000


	//----- nvinfo : EIATTR_MIN_STACK_SIZE
	.align		4
.L_17:
        /*006c*/ 	.byte	0x04, 0x12
        /*006e*/ 	.short	(.L_19 - .L_18)
	.align		4
.L_18:
        /*0070*/ 	.word	index@(_Z19nonslipXperiodicBC3PdS_S_S_S_S_dS_di)
        /*0074*/ 	.word	0x00000000


	//----- nvinfo : EIATTR_MIN_STACK_SIZE
	.align		4
.L_19:
        /*0078*/ 	.byte	0x04, 0x12
        /*007a*/ 	.short	(.L_21 - .L_20)
	.align		4
.L_20:
        /*007c*/ 	.word	index@(_Z19nonslipXperiodicBC2PdS_S_S_S_S_dS_di)
        /*0080*/ 	.word	0x00000000


	//----- nvinfo : EIATTR_MIN_STACK_SIZE
	.align		4
.L_21:
        /*0084*/ 	.byte	0x04, 0x12
        /*0086*/ 	.short	(.L_23 - .L_22)
	.align		4
.L_22:
        /*0088*/ 	.word	index@(_Z19nonslipXperiodicBC1PdS_S_S_S_S_dS_di)
        /*008c*/ 	.word	0x00000000
.L_23:


//--------------------- .nv.compat                --------------------------
	.section	.nv.compat,"",@"SHT_CUDA_COMPAT_INFO"
	.align	4
        /*0000*/ 	.byte	0x02, 0x09, 0x00, 0x00, 0x02, 0x02, 0x01, 0x00, 0x02, 0x05, 0x05, 0x00, 0x03, 0x07, 0x01, 0x01
        /*0010*/ 	.byte	0x02, 0x03, 0x00, 0x00, 0x02, 0x06, 0x01, 0x00, 0x04, 0x0b, 0x08, 0x00, 0x01, 0x00, 0x00, 0x00
        /*0020*/ 	.byte	0x00, 0x00, 0x00, 0x00


//--------------------- .nv.info._Z19nonslipXperiodicBC3PdS_S_S_S_S_dS_di --------------------------
	.section	.nv.info._Z19nonslipXperiodicBC3PdS_S_S_S_S_dS_di,"",@"SHT_CUDA_INFO"
	.sectionflags	@""
	.align	4


	//----- nvinfo : EIATTR_CUDA_API_VERSION
	.align		4
        /*0000*/ 	.byte	0x04, 0x37
        /*0002*/ 	.short	(.L_25 - .L_24)
.L_24:
        /*0004*/ 	.word	0x00000082


	//----- nvinfo : EIATTR_KPARAM_INFO
	.align		4
.L_25:
        /*0008*/ 	.byte	0x04, 0x17
        /*000a*/ 	.short	(.L_27 - .L_26)
.L_26:
        /*000c*/ 	.word	0x00000000
        /*0010*/ 	.short	0x0009
        /*0012*/ 	.short	0x0048
        /*0014*/ 	.byte	0x00, 0xf0, 0x11, 0x00


	//----- nvinfo : EIATTR_KPARAM_INFO
	.align		4
.L_27:
        /*0018*/ 	.byte	0x04, 0x17
        /*001a*/ 	.short	(.L_29 - .L_28)
.L_28:
        /*001c*/ 	.word	0x00000000
        /*0020*/ 	.short	0x0008
        /*0022*/ 	.short	0x0040
        /*0024*/ 	.byte	0x00, 0xf0, 0x21, 0x00


	//----- nvinfo : EIATTR_KPARAM_INFO
	.align		4
.L_29:
        /*0028*/ 	.byte	0x04, 0x17
        /*002a*/ 	.short	(.L_31 - .L_30)
.L_30:
        /*002c*/ 	.word	0x00000000
        /*0030*/ 	.short	0x0007
        /*0032*/ 	.short	0x0038
        /*0034*/ 	.byte	0x00, 0xf5, 0x21, 0x00


	//----- nvinfo : EIATTR_KPARAM_INFO
	.align		4
.L_31:
        /*0038*/ 	.byte	0x04, 0x17
        /*003a*/ 	.short	(.L_33 - .L_32)
.L_32:
        /*003c*/ 	.word	0x00000000
        /*0040*/ 	.short	0x0006
        /*0042*/ 	.short	0x0030
        /*0044*/ 	.byte	0x00, 0xf0, 0x21, 0x00


	//----- nvinfo : EIATTR_KPARAM_INFO
	.align		4
.L_33:
        /*0048*/ 	.byte	0x04, 0x17
        /*004a*/ 	.short	(.L_35 - .L_34)
.L_34:
        /*004c*/ 	.word	0x00000000
        /*0050*/ 	.short	0x0005
        /*0052*/ 	.short	0x0028
        /*0054*/ 	.byte	0x00, 0xf5, 0x21, 0x00


	//----- nvinfo : EIATTR_KPARAM_INFO
	.align		4
.L_35:
        /*0058*/ 	.byte	0x04, 0x17
        /*005a*/ 	.short	(.L_37 - .L_36)
.L_36:
        /*005c*/ 	.word	0x00000000
        /*0060*/ 	.short	0x0004
        /*0062*/ 	.short	0x0020
        /*0064*/ 	.byte	0x00, 0xf5, 0x21, 0x00


	//----- nvinfo : EIATTR_KPARAM_INFO
	.align		4
.L_37:
        /*0068*/ 	.byte	0x04, 0x17
        /*006a*/ 	.short	(.L_39 - .L_38)
.L_38:
        /*006c*/ 	.word	0x00000000
        /*0070*/ 	.short	0x0003
        /*0072*/ 	.short	0x0018
        /*0074*/ 	.byte	0x00, 0xf5, 0x21, 0x00


	//----- nvinfo : EIATTR_KPARAM_INFO
	.align		4
.L_39:
        /*0078*/ 	.byte	0x04, 0x17
        /*007a*/ 	.short	(.L_41 - .L_40)
.L_40:
        /*007c*/ 	.word	0x00000000
        /*0080*/ 	.short	0x0002
        /*0082*/ 	.short	0x0010
        /*0084*/ 	.byte	0x00, 0xf5, 0x21, 0x00


	//----- nvinfo : EIATTR_KPARAM_INFO
	.align		4
.L_41:
        /*0088*/ 	.byte	0x04, 0x17
        /*008a*/ 	.short	(.L_43 - .L_42)
.L_42:
        /*008c*/ 	.word	0x00000000
        /*0090*/ 	.short	0x0001
        /*0092*/ 	.short	0x0008
        /*0094*/ 	.byte	0x00, 0xf5, 0x21, 0x00


	//----- nvinfo : EIATTR_KPARAM_INFO
	.align		4
.L_43:
        /*0098*/ 	.byte	0x04, 0x17
        /*009a*/ 	.short	(.L_45 - .L_44)
.L_44:
        /*009c*/ 	.word	0x00000000
        /*00a0*/ 	.short	0x0000
        /*00a2*/ 	.short	0x0000
        /*00a4*/ 	.byte	0x00, 0xf5, 0x21, 0x00


	//----- nvinfo : EIATTR_SPARSE_MMA_MASK
	.align		4
.L_45:
        /*00a8*/ 	.byte	0x03, 0x50
        /*00aa*/ 	.short	0x0000


	//----- nvinfo : EIATTR_MAXREG_COUNT
	.align		4
        /*00ac*/ 	.byte	0x03, 0x1b
        /*00ae*/ 	.short	0x00ff


	//----- nvinfo : EIATTR_MERCURY_ISA_VERSION
	.align		4
        /*00b0*/ 	.byte	0x03, 0x5f
        /*00b2*/ 	.short	0x0101


	//----- nvinfo : EIATTR_VRC_CTA_INIT_COUNT
	.align		4
        /*00b4*/ 	.byte	0x02, 0x4a
	.zero		1
	.zero		1


	//----- nvinfo : EIATTR_EXIT_INSTR_OFFSETS
	.align		4
        /*00b8*/ 	.byte	0x04, 0x1c
        /*00ba*/ 	.short	(.L_47 - .L_46)


	//   ....[0]....
.L_46:
        /*00bc*/ 	.word	0x00000070


	//   ....[1]....
        /*00c0*/ 	.word	0x00000ff0


	//----- nvinfo : EIATTR_CRS_STACK_SIZE
	.align		4
.L_47:
        /*00c4*/ 	.byte	0x04, 0x1e
        /*00c6*/ 	.short	(.L_49 - .L_48)
.L_48:
        /*00c8*/ 	.word	0x00000000


	//----- nvinfo : EIATTR_CBANK_PARAM_SIZE
	.align		4
.L_49:
        /*00cc*/ 	.byte	0x03, 0x19
        /*00ce*/ 	.short	0x004c


	//----- nvinfo : EIATTR_PARAM_CBANK
	.align		4
        /*00d0*/ 	.byte	0x04, 0x0a
        /*00d2*/ 	.short	(.L_51 - .L_50)
	.align		4
.L_50:
        /*00d4*/ 	.word	index@(.nv.constant0._Z19nonslipXperiodicBC3PdS_S_S_S_S_dS_di)
        /*00d8*/ 	.short	0x0380
        /*00da*/ 	.short	0x004c


	//----- nvinfo : EIATTR_SW_WAR
	.align		4
.L_51:
        /*00dc*/ 	.byte	0x04, 0x36
        /*00de*/ 	.short	(.L_53 - .L_52)
.L_52:
        /*00e0*/ 	.word	0x00000008
.L_53:


//--------------------- .nv.info._Z19nonslipXperiodicBC2PdS_S_S_S_S_dS_di --------------------------
	.section	.nv.info._Z19nonslipXperiodicBC2PdS_S_S_S_S_dS_di,"",@"SHT_CUDA_INFO"
	.sectionflags	@""
	.align	4


	//----- nvinfo : EIATTR_CUDA_API_VERSION
	.align		4
        /*0000*/ 	.byte	0x04, 0x37
        /*0002*/ 	.short	(.L_55 - .L_54)
.L_54:
        /*0004*/ 	.word	0x00000082


	//----- nvinfo : EIATTR_KPARAM_INFO
	.align		4
.L_55:
        /*0008*/ 	.byte	0x04, 0x17
        /*000a*/ 	.short	(.L_57 - .L_56)
.L_56:
        /*000c*/ 	.word	0x00000000
        /*0010*/ 	.short	0x0009
        /*0012*/ 	.short	0x0048
        /*0014*/ 	.byte	0x00, 0xf0, 0x11, 0x00


	//----- nvinfo : EIATTR_KPARAM_INFO
	.align		4
.L_57:
        /*0018*/ 	.byte	0x04, 0x17
        /*001a*/ 	.short	(.L_59 - .L_58)
.L_58:
        /*001c*/ 	.word	0x00000000
        /*0020*/ 	.short	0x0008
        /*0022*/ 	.short	0x0040
        /*0024*/ 	.byte	0x00, 0xf0, 0x21, 0x00


	//----- nvinfo : EIATTR_KPARAM_INFO
	.align		4
.L_59:
        /*0028*/ 	.byte	0x04, 0x17
        /*002a*/ 	.short	(.L_61 - .L_60)
.L_60:
        /*002c*/ 	.word	0x00000000
        /*0030*/ 	.short	0x0007
        /*0032*/ 	.short	0x0038
        /*0034*/ 	.byte	0x00, 0xf5, 0x21, 0x00


	//----- nvinfo : EIATTR_KPARAM_INFO
	.align		4
.L_61:
        /*0038*/ 	.byte	0x04, 0x17
        /*003a*/ 	.short	(.L_63 - .L_62)
.L_62:
        /*003c*/ 	.word	0x00000000
        /*0040*/ 	.short	0x0006
        /*0042*/ 	.short	0x0030
        /*0044*/ 	.byte	0x00, 0xf0, 0x21, 0x00


	//----- nvinfo : EIATTR_KPARAM_INFO
	.align		4
.L_63:
        /*0048*/ 	.byte	0x04, 0x17
        /*004a*/ 	.short	(.L_65 - .L_64)
.L_64:
        /*004c*/ 	.word	0x00000000
        /*0050*/ 	.short	0x0005
        /*0052*/ 	.short	0x0028
        /*0054*/ 	.byte	0x00, 0xf5, 0x21, 0x00


	//----- nvinfo : EIATTR_KPARAM_INFO
	.align		4
.L_65:
        /*0058*/ 	.byte	0x04, 0x17
        /*005a*/ 	.short	(.L_67 - .L_66)
.L_66:
        /*005c*/ 	.word	0x00000000
        /*0060*/ 	.short	0x0004
        /*0062*/ 	.short	0x0020
        /*0064*/ 	.byte	0x00, 0xf5, 0x21, 0x00


	//----- nvinfo : EIATTR_KPARAM_INFO
	.align		4
.L_67:
        /*0068*/ 	.byte	0x04, 0x17
        /*006a*/ 	.short	(.L_69 - .L_68)
.L_68:
        /*006c*/ 	.word	0x00000000
        /*0070*/ 	.short	0x0003
        /*0072*/ 	.short	0x0018
        /*0074*/ 	.byte	0x00, 0xf5, 0x21, 0x00


	//----- nvinfo : EIATTR_KPARAM_INFO
	.align		4
.L_69:
        /*0078*/ 	.byte	0x04, 0x17
        /*007a*/ 	.short	(.L_71 - .L_70)
.L_70:
        /*007c*/ 	.word	0x00000000
        /*0080*/ 	.short	0x0002
        /*0082*/ 	.short	0x0010
        /*0084*/ 	.byte	0x00, 0xf5, 0x21, 0x00


	//----- nvinfo : EIATTR_KPARAM_INFO
	.align		4
.L_71:
        /*0088*/ 	.byte	0x04, 0x17
        /*008a*/ 	.short	(.L_73 - .L_72)
.L_72:
        /*008c*/ 	.word	0x00000000
        /*0090*/ 	.short	0x0001
        /*0092*/ 	.short	0x0008
        /*0094*/ 	.byte	0x00, 0xf5, 0x21, 0x00


	//----- nvinfo : EIATTR_KPARAM_INFO
	.align		4
.L_73:
        /*0098*/ 	.byte	0x04, 0x17
        /*009a*/ 	.short	(.L_75 - .L_74)
.L_74:
        /*009c*/ 	.word	0x00000000
        /*00a0*/ 	.short	0x0000
        /*00a2*/ 	.short	0x0000
        /*00a4*/ 	.byte	0x00, 0xf5, 0x21, 0x00


	//----- nvinfo : EIATTR_SPARSE_MMA_MASK
	.align		4
.L_75:
        /*00a8*/ 	.byte	0x03, 0x50
        /*00aa*/ 	.short	0x0000


	//----- nvinfo : EIATTR_MAXREG_COUNT
	.align		4
        /*00ac*/ 	.byte	0x03, 0x1b
        /*00ae*/ 	.short	0x00ff


	//----- nvinfo : EIATTR_MERCURY_ISA_VERSION
	.align		4
        /*00b0*/ 	.byte	0x03, 0x5f
        /*00b2*/ 	.short	0x0101


	//----- nvinfo : EIATTR_VRC_CTA_INIT_COUNT
	.align		4
        /*00b4*/ 	.byte	0x02, 0x4a
	.zero		1
	.zero		1


	//----- nvinfo : EIATTR_EXIT_INSTR_OFFSETS
	.align		4
        /*00b8*/ 	.byte	0x04, 0x1c
        /*00ba*/ 	.short	(.L_77 - .L_76)


	//   ....[0]....
.L_76:
        /*00bc*/ 	.word	0x00000070


	//   ....[1]....
        /*00c0*/ 	.word	0x00000d10


	//----- nvinfo : EIATTR_CRS_STACK_SIZE
	.align		4
.L_77:
        /*00c4*/ 	.byte	0x04, 0x1e
        /*00c6*/ 	.short	(.L_79 - .L_78)
.L_78:
        /*00c8*/ 	.word	0x00000000


	//----- nvinfo : EIATTR_CBANK_PARAM_SIZE
	.align		4
.L_79:
        /*00cc*/ 	.byte	0x03, 0x19
        /*00ce*/ 	.short	0x004c


	//----- nvinfo : EIATTR_PARAM_CBANK
	.align		4
        /*00d0*/ 	.byte	0x04, 0x0a
        /*00d2*/ 	.short	(.L_81 - .L_80)
	.align		4
.L_80:
        /*00d4*/ 	.word	index@(.nv.constant0._Z19nonslipXperiodicBC2PdS_S_S_S_S_dS_di)
        /*00d8*/ 	.short	0x0380
        /*00da*/ 	.short	0x004c


	//----- nvinfo : EIATTR_SW_WAR
	.align		4
.L_81:
        /*00dc*/ 	.byte	0x04, 0x36
        /*00de*/ 	.short	(.L_83 - .L_82)
.L_82:
        /*00e0*/ 	.word	0x00000008
.L_83:


//--------------------- .nv.info._Z19nonslipXperiodicBC1PdS_S_S_S_S_dS_di --------------------------
	.section	.nv.info._Z19nonslipXperiodicBC1PdS_S_S_S_S_dS_di,"",@"SHT_CUDA_INFO"
	.sectionflags	@""
	.align	4


	//----- nvinfo : EIATTR_CUDA_API_VERSION
	.align		4
        /*0000*/ 	.byte	0x04, 0x37
        /*0002*/ 	.short	(.L_85 - .L_84)
.L_84:
        /*0004*/ 	.word	0x00000082


	//----- nvinfo : EIATTR_KPARAM_INFO
	.align		4
.L_85:
        /*0008*/ 	.byte	0x04, 0x17
        /*000a*/ 	.short	(.L_87 - .L_86)
.L_86:
        /*000c*/ 	.word	0x00000000
        /*0010*/ 	.short	0x0009
        /*0012*/ 	.short	0x0048
        /*0014*/ 	.byte	0x00, 0xf0, 0x11, 0x00


	//----- nvinfo : EIATTR_KPARAM_INFO
	.align		4
.L_87:
        /*0018*/ 	.byte	0x04, 0x17
        /*001a*/ 	.short	(.L_89 - .L_88)
.L_88:
        /*001c*/ 	.word	0x00000000
        /*0020*/ 	.short	0x0008
        /*0022*/ 	.short	0x0040
        /*0024*/ 	.byte	0x00, 0xf0, 0x21, 0x00


	//----- nvinfo : EIATTR_KPARAM_INFO
	.align		4
.L_89:
        /*0028*/ 	.byte	0x04, 0x17
        /*002a*/ 	.short	(.L_91 - .L_90)
.L_90:
        /*002c*/ 	.word	0x00000000
        /*0030*/ 	.short	0x0007
        /*0032*/ 	.short	0x0038
        /*0034*/ 	.byte	0x00, 0xf5, 0x21, 0x00


	//----- nvinfo : EIATTR_KPARAM_INFO
	.align		4
.L_91:
        /*0038*/ 	.byte	0x04, 0x17
        /*003a*/ 	.short	(.L_93 - .L_92)
.L_92:
        /*003c*/ 	.word	0x00000000
        /*0040*/ 	.short	0x0006
        /*0042*/ 	.short	0x0030
        /*0044*/ 	.byte	0x00, 0xf0, 0x21, 0x00


	//----- nvinfo : EIATTR_KPARAM_INFO
	.align		4
.L_93:
        /*0048*/ 	.byte	0x04, 0x17
        /*004a*/ 	.short	(.L_95 - .L_94)
.L_94:
        /*004c*/ 	.word	0x00000000
        /*0050*/ 	.short	0x0005
        /*0052*/ 	.short	0x0028
        /*0054*/ 	.byte	0x00, 0xf5, 0x21, 0x00


	//----- nvinfo : EIATTR_KPARAM_INFO
	.align		4
.L_95:
        /*0058*/ 	.byte	0x04, 0x17
        /*005a*/ 	.short	(.L_97 - .L_96)
.L_96:
        /*005c*/ 	.word	0x00000000
        /*0060*/ 	.short	0x0004
        /*0062*/ 	.short	0x0020
        /*0064*/ 	.byte	0x00, 0xf5, 0x21, 0x00


	//----- nvinfo : EIATTR_KPARAM_INFO
	.align		4
.L_97:
        /*0068*/ 	.byte	0x04, 0x17
        /*006a*/ 	.short	(.L_99 - .L_98)
.L_98:
        /*006c*/ 	.word	0x00000000
        /*0070*/ 	.short	0x0003
        /*0072*/ 	.short	0x0018
        /*0074*/ 	.byte	0x00, 0xf5, 0x21, 0x00


	//----- nvinfo : EIATTR_KPARAM_INFO
	.align		4
.L_99:
        /*0078*/ 	.byte	0x04, 0x17
        /*007a*/ 	.short	(.L_101 - .L_100)
.L_100:
        /*007c*/ 	.word	0x00000000
        /*0080*/ 	.short	0x0002
        /*0082*/ 	.short	0x0010
        /*0084*/ 	.byte	0x00, 0xf5, 0x21, 0x00


	//----- nvinfo : EIATTR_KPARAM_INFO
	.align		4
.L_101:
        /*0088*/ 	.byte	0x04, 0x17
        /*008a*/ 	.short	(.L_103 - .L_102)
.L_102:
        /*008c*/ 	.word	0x00000000
        /*0090*/ 	.short	0x0001
        /*0092*/ 	.short	0x0008
        /*0094*/ 	.byte	0x00, 0xf5, 0x21, 0x00


	//----- nvinfo : EIATTR_KPARAM_INFO
	.align		4
.L_103:
        /*0098*/ 	.byte	0x04, 0x17
        /*009a*/ 	.short	(.L_105 - .L_104)
.L_104:
        /*009c*/ 	.word	0x00000000
        /*00a0*/ 	.short	0x0000
        /*00a2*/ 	.short	0x0000
        /*00a4*/ 	.byte	0x00, 0xf5, 0x21, 0x00


	//----- nvinfo : EIATTR_SPARSE_MMA_MASK
	.align		4
.L_105:
        /*00a8*/ 	.byte	0x03, 0x50
        /*00aa*/ 	.short	0x0000


	//----- nvinfo : EIATTR_MAXREG_COUNT
	.align		4
        /*00ac*/ 	.byte	0x03, 0x1b
        /*00ae*/ 	.short	0x00ff


	//----- nvinfo : EIATTR_MERCURY_ISA_VERSION
	.align		4
        /*00b0*/ 	.byte	0x03, 0x5f
        /*00b2*/ 	.short	0x0101


	//----- nvinfo : EIATTR_VRC_CTA_INIT_COUNT
	.align		4
        /*00b4*/ 	.byte	0x02, 0x4a
	.zero		1
	.zero		1


	//----- nvinfo : EIATTR_EXIT_INSTR_OFFSETS
	.align		4
        /*00b8*/ 	.byte	0x04, 0x1c
        /*00ba*/ 	.short	(.L_107 - .L_106)


	//   ....[0]....
.L_106:
        /*00bc*/ 	.word	0x00000070


	//   ....[1]....
        /*00c0*/ 	.word	0x00000d80


	//----- nvinfo : EIATTR_CRS_STACK_SIZE
	.align		4
.L_107:
        /*00c4*/ 	.byte	0x04, 0x1e
        /*00c6*/ 	.short	(.L_109 - .L_108)
.L_108:
        /*00c8*/ 	.word	0x00000000


	//----- nvinfo : EIATTR_CBANK_PARAM_SIZE
	.align		4
.L_109:
        /*00cc*/ 	.byte	0x03, 0x19
        /*00ce*/ 	.short	0x004c


	//----- nvinfo : EIATTR_PARAM_CBANK
	.align		4
        /*00d0*/ 	.byte	0x04, 0x0a
        /*00d2*/ 	.short	(.L_111 - .L_110)
	.align		4
.L_110:
        /*00d4*/ 	.word	index@(.nv.constant0._Z19nonslipXperiodicBC1PdS_S_S_S_S_dS_di)
        /*00d8*/ 	.short	0x0380
        /*00da*/ 	.short	0x004c


	//----- nvinfo : EIATTR_SW_WAR
	.align		4
.L_111:
        /*00dc*/ 	.byte	0x04, 0x36
        /*00de*/ 	.short	(.L_113 - .L_112)
.L_112:
        /*00e0*/ 	.word	0x00000008
.L_113:


//--------------------- .nv.callgraph             --------------------------
	.section	.nv.callgraph,"",@"SHT_CUDA_CALLGRAPH"
	.align	4
	.sectionentsize	8
	.align		4
        /*0000*/ 	.word	0x00000000
	.align		4
        /*0004*/ 	.word	0xffffffff
	.align		4
        /*0008*/ 	.word	0x00000000
	.align		4
        /*000c*/ 	.word	0xfffffffe
	.align		4
        /*0010*/ 	.word	0x00000000
	.align		4
        /*0014*/ 	.word	0xfffffffd
	.align		4
        /*0018*/ 	.word	0x00000000
	.align		4
        /*001c*/ 	.word	0xfffffffc


//--------------------- .text._Z19nonslipXperiodicBC3PdS_S_S_S_S_dS_di --------------------------
	.section	.text._Z19nonslipXperiodicBC3PdS_S_S_S_S_dS_di,"ax",@progbits
	.align	128
        .global         _Z19nonslipXperiodicBC3PdS_S_S_S_S_dS_di
        .type           _Z19nonslipXperiodicBC3PdS_S_S_S_S_dS_di,@function
        .size           _Z19nonslipXperiodicBC3PdS_S_S_S_S_dS_di,(.L_x_44 - _Z19nonslipXperiodicBC3PdS_S_S_S_S_dS_di)
        .other          _Z19nonslipXperiodicBC3PdS_S_S_S_S_dS_di,@"STO_CUDA_ENTRY STV_DEFAULT"
_Z19nonslipXperiodicBC3PdS_S_S_S_S_dS_di:
.text._Z19nonslipXperiodicBC3PdS_S_S_S_S_dS_di:
[----:B------:R-:W-:Y:S01]  /*0000*/  LDC R1, c[0x0][0x37c] ;  /* 0x0000df00ff017b82 */ /* 0x000fe20000000800 */
[----:B------:R-:W0:Y:S07]  /*0010*/  S2R R3, SR_TID.X ;  /* 0x0000000000037919 */ /* 0x000e2e0000002100 */
[----:B------:R-:W0:Y:S01]  /*0020*/  S2UR UR4, SR_CTAID.X ;  /* 0x00000000000479c3 */ /* 0x000e220000002500 */
[----:B------:R-:W1:Y:S07]  /*0030*/  LDCU UR5, c[0x0][0x3c8] ;  /* 0x00007900ff0577ac */ /* 0x000e6e0008000800 */
[----:B------:R-:W0:Y:S02]  /*0040*/  LDC R10, c[0x0][0x360] ;  /* 0x0000d800ff0a7b82 */ /* 0x000e240000000800 */
[----:B0-----:R-:W-:-:S05]  /*0050*/  IMAD R10, R10, UR4, R3 ;  /* 0x000000040a0a7c24 */ /* 0x001fca000f8e0203 */
[----:B-1----:R-:W-:-:S13]  /*0060*/  ISETP.GE.AND P0, PT, R10, UR5, PT ;  /* 0x000000050a007c0c */ /* 0x002fda000bf06270 */
[----:B------:R-:W-:Y:S05]  /*0070*/  @P0 EXIT ;  /* 0x000000000000094d */ /* 0x000fea0003800000 */
[----:B------:R-:W0:Y:S01]  /*0080*/  LDC.64 R12, c[0x0][0x3b8] ;  /* 0x0000ee00ff0c7b82 */ /* 0x000e220000000a00 */
[----:B------:R-:W0:Y:S01]  /*0090*/  LDCU.64 UR4, c[0x0][0x358] ;  /* 0x00006b00ff0477ac */ /* 0x000e220008000a00 */
[----:B------:R-:W1:Y:S06]  /*00a0*/  LDCU.64 UR6, c[0x0][0x3b0] ;  /* 0x00007600ff0677ac */ /* 0x000e6c0008000a00 */
[----:B------:R-:W2:Y:S08]  /*00b0*/  LDC.64 R4, c[0x0][0x388] ;  /* 0x0000e200ff047b82 */ /* 0x000eb00000000a00 */
[----:B------:R-:W3:Y:S01]  /*00c0*/  LDC.64 R2, c[0x0][0x3a0] ;  /* 0x0000e800ff027b82 */ /* 0x000ee20000000a00 */
[----:B0-----:R-:W4:Y:S01]  /*00d0*/  LDG.E.64 R8, desc[UR4][R12.64+0x8] ;  /* 0x000008040c087981 */ /* 0x001f22000c1e1b00 */
[----:B--2---:R-:W-:-:S05]  /*00e0*/  IMAD.WIDE R4, R10, 0x8, R4 ;  /* 0x000000080a047825 */ /* 0x004fca00078e0204 */
[----:B------:R-:W2:Y:S01]  /*00f0*/  LDG.E.64 R6, desc[UR4][R4.64] ;  /* 0x0000000404067981 */ /* 0x000ea2000c1e1b00 */
[----:B---3--:R-:W-:-:S05]  /*0100*/  IMAD.WIDE R2, R10, 0x8, R2 ;  /* 0x000000080a027825 */ /* 0x008fca00078e0202 */
[----:B------:R-:W3:Y:S01]  /*0110*/  LDG.E.64 R16, desc[UR4][R2.64] ;  /* 0x0000000402107981 */ /* 0x000ee2000c1e1b00 */
[C---:B----4-:R-:W-:Y:S02]  /*0120*/  DMUL R14, R8.reuse, -0.5 ;  /* 0xbfe00000080e7828 */ /* 0x050fe40000000000 */
[----:B------:R-:W-:-:S06]  /*0130*/  DMUL R8, R8, 0.5 ;  /* 0x3fe0000008087828 */ /* 0x000fcc0000000000 */
[C---:B--2---:R-:W-:Y:S02]  /*0140*/  DSETP.GT.AND P0, PT, R6.reuse, R14, PT ;  /* 0x0000000e0600722a */ /* 0x044fe40003f04000 */
[----:B------:R-:W-:Y:S01]  /*0150*/  DSETP.GEU.AND P1, PT, R6, R8, PT ;  /* 0x000000080600722a */ /* 0x000fe20003f2e000 */
[----:B------:R-:W-:-:S03]  /*0160*/  IMAD.MOV.U32 R6, RZ, RZ, RZ ;  /* 0x000000ffff067224 */ /* 0x000fc600078e00ff */
[----:B------:R-:W-:Y:S01]  /*0170*/  FSEL R7, RZ, 1.875, !P0 ;  /* 0x3ff00000ff077808 */ /* 0x000fe20004000000 */
[----:B------:R-:W-:Y:S01]  /*0180*/  IMAD.MOV.U32 R8, RZ, RZ, RZ ;  /* 0x000000ffff087224 */ /* 0x000fe200078e00ff */
[----:B------:R-:W-:-:S06]  /*0190*/  FSEL R9, RZ, 1.875, !P1 ;  /* 0x3ff00000ff097808 */ /* 0x000fcc0004800000 */
[----:B------:R-:W-:-:S08]  /*01a0*/  DADD R6, R6, -R8 ;  /* 0x0000000006067229 */ /* 0x000fd00000000808 */
[----:B---3--:R-:W-:Y:S02]  /*01b0*/  DMUL R16, R6, R16 ;  /* 0x0000001006107228 */ /* 0x008fe40000000000 */
[----:B------:R-:W0:Y:S05]  /*01c0*/  LDC.64 R6, c[0x0][0x398] ;  /* 0x0000e600ff067b82 */ /* 0x000e2a0000000a00 */
[----:B------:R2:W-:Y:S04]  /*01d0*/  STG.E.64 desc[UR4][R2.64], R16 ;  /* 0x0000001002007986 */ /* 0x0005e8000c101b04 */
[----:B------:R-:W3:Y:S04]  /*01e0*/  LDG.E.64 R14, desc[UR4][R12.64+0x8] ;  /* 0x000008040c0e7981 */ /* 0x000ee8000c1e1b00 */
[----:B------:R-:W4:Y:S01]  /*01f0*/  LDG.E.64 R8, desc[UR4][R4.64] ;  /* 0x0000000404087981 */ /* 0x000f22000c1e1b00 */
[----:B0-----:R-:W-:-:S05]  /*0200*/  IMAD.WIDE R6, R10, 0x8, R6 ;  /* 0x000000080a067825 */ /* 0x001fca00078e0206 */
[----:B------:R-:W5:Y:S01]  /*0210*/  LDG.E.64 R20, desc[UR4][R6.64] ;  /* 0x0000000406147981 */ /* 0x000f62000c1e1b00 */
[C---:B---3--:R-:W-:Y:S02]  /*0220*/  DMUL R18, R14.reuse, -0.5 ;  /* 0xbfe000000e127828 */ /* 0x048fe40000000000 */
[----:B------:R-:W-:-:S06]  /*0230*/  DMUL R14, R14, 0.5 ;  /* 0x3fe000000e0e7828 */ /* 0x000fcc0000000000 */
[C---:B----4-:R-:W-:Y:S02]  /*0240*/  DSETP.GT.AND P0, PT, R8.reuse, R18, PT ;  /* 0x000000120800722a */ /* 0x050fe40003f04000 */
[----:B------:R-:W-:Y:S01]  /*0250*/  DSETP.GEU.AND P1, PT, R8, R14, PT ;  /* 0x0000000e0800722a */ /* 0x000fe20003f2e000 */
[----:B------:R-:W-:-:S03]  /*0260*/  IMAD.MOV.U32 R8, RZ, RZ, RZ ;  /* 0x000000ffff087224 */ /* 0x000fc600078e00ff */
[----:B------:R-:W-:Y:S01]  /*0270*/  FSEL R9, RZ, 1.875, !P0 ;  /* 0x3ff00000ff097808 */ /* 0x000fe20004000000 */
[----:B------:R-:W-:Y:S01]  /*0280*/  IMAD.MOV.U32 R14, RZ, RZ, RZ ;  /* 0x000000ffff0e7224 */ /* 0x000fe200078e00ff */
[----:B------:R-:W-:-:S06]  /*0290*/  FSEL R15, RZ, 1.875, !P1 ;  /* 0x3ff00000ff0f7808 */ /* 0x000fcc0004800000 */
[----:B------:R-:W-:Y:S01]  /*02a0*/  DADD R8, R8, -R14 ;  /* 0x0000000008087229 */ /* 0x000fe2000000080e */
[----:B------:R-:W0:Y:S07]  /*02b0*/  LDC.64 R14, c[0x0][0x3a8] ;  /* 0x0000ea00ff0e7b82 */ /* 0x000e2e0000000a00 */
[----:B-----5:R-:W-:-:S07]  /*02c0*/  DMUL R8, R8, R20 ;  /* 0x0000001408087228 */ /* 0x020fce0000000000 */
[----:B------:R3:W-:Y:S04]  /*02d0*/  STG.E.64 desc[UR4][R6.64], R8 ;  /* 0x0000000806007986 */ /* 0x0007e8000c101b04 */
[----:B------:R-:W4:Y:S04]  /*02e0*/  LDG.E.64 R18, desc[UR4][R12.64+0x8] ;  /* 0x000008040c127981 */ /* 0x000f28000c1e1b00 */
[----:B--2---:R-:W2:Y:S01]  /*02f0*/  LDG.E.64 R16, desc[UR4][R4.64] ;  /* 0x0000000404107981 */ /* 0x004ea2000c1e1b00 */
[----:B0-----:R-:W-:-:S05]  /*0300*/  IMAD.WIDE R14, R10, 0x8, R14 ;  /* 0x000000080a0e7825 */ /* 0x001fca00078e020e */
[----:B------:R-:W5:Y:S01]  /*0310*/  LDG.E.64 R22, desc[UR4][R14.64] ;  /* 0x000000040e167981 */ /* 0x000f62000c1e1b00 */
[C---:B----4-:R-:W-:Y:S02]  /*0320*/  DMUL R20, R18.reuse, -0.5 ;  /* 0xbfe0000012147828 */ /* 0x050fe40000000000 */
[----:B------:R-:W-:-:S06]  /*0330*/  DMUL R18, R18, 0.5 ;  /* 0x3fe0000012127828 */ /* 0x000fcc0000000000 */
[C---:B--2---:R-:W-:Y:S02]  /*0340*/  DSETP.GT.AND P0, PT, R16.reuse, R20, PT ;  /* 0x000000141000722a */ /* 0x044fe40003f04000 */
[----:B------:R-:W-:Y:S01]  /*0350*/  DSETP.GEU.AND P1, PT, R16, R18, PT ;  /* 0x000000121000722a */ /* 0x000fe20003f2e000 */
[----:B------:R-:W0:Y:S01]  /*0360*/  LDC.64 R20, c[0x0][0x390] ;  /* 0x0000e400ff147b82 */ /* 0x000e220000000a00 */
[----:B------:R-:W-:Y:S02]  /*0370*/  IMAD.MOV.U32 R16, RZ, RZ, RZ ;  /* 0x000000ffff107224 */ /* 0x000fe400078e00ff */
[----:B------:R-:W-:Y:S01]  /*0380*/  FSEL R17, RZ, 1.875, !P0 ;  /* 0x3ff00000ff117808 */ /* 0x000fe20004000000 */
[----:B------:R-:W-:Y:S01]  /*0390*/  IMAD.MOV.U32 R18, RZ, RZ, RZ ;  /* 0x000000ffff127224 */ /* 0x000fe200078e00ff */
[----:B------:R-:W-:-:S06]  /*03a0*/  FSEL R19, RZ, 1.875, !P1 ;  /* 0x3ff00000ff137808 */ /* 0x000fcc0004800000 */
[----:B---3--:R-:W-:-:S08]  /*03b0*/  DADD R8, R16, -R18 ;  /* 0x0000000010087229 */ /* 0x008fd00000000812 */
[----:B-----5:R-:W-:-:S07]  /*03c0*/  DMUL R22, R8, R22 ;  /* 0x0000001608167228 */ /* 0x020fce0000000000 */
[----:B------:R2:W-:Y:S04]  /*03d0*/  STG.E.64 desc[UR4][R14.64], R22 ;  /* 0x000000160e007986 */ /* 0x0005e8000c101b04 */
[----:B------:R-:W3:Y:S01]  /*03e0*/  LDG.E.64 R18, desc[UR4][R12.64+0x10] ;  /* 0x000010040c127981 */ /* 0x000ee2000c1e1b00 */
[----:B0-----:R-:W-:-:S03]  /*03f0*/  IMAD.WIDE R8, R10, 0x8, R20 ;  /* 0x000000080a087825 */ /* 0x001fc600078e0214 */
[----:B------:R-:W4:Y:S04]  /*0400*/  LDG.E.64 R24, desc[UR4][R6.64] ;  /* 0x0000000406187981 */ /* 0x000f28000c1e1b00 */
[----:B------:R-:W5:Y:S01]  /*0410*/  LDG.E.64 R16, desc[UR4][R8.64] ;  /* 0x0000000408107981 */ /* 0x000f62000c1e1b00 */
[C---:B---3--:R-:W-:Y:S02]  /*0420*/  DMUL R20, R18.reuse, -0.5 ;  /* 0xbfe0000012147828 */ /* 0x048fe40000000000 */
[----:B------:R-:W-:-:S06]  /*0430*/  DMUL R18, R18, 0.5 ;  /* 0x3fe0000012127828 */ /* 0x000fcc0000000000 */
[C---:B-----5:R-:W-:Y:S02]  /*0440*/  DSETP.GT.AND P0, PT, R16.reuse, R20, PT ;  /* 0x000000141000722a */ /* 0x060fe40003f04000 */
[----:B------:R-:W-:Y:S01]  /*0450*/  DSETP.GEU.AND P1, PT, R16, R18, PT ;  /* 0x000000121000722a */ /* 0x000fe20003f2e000 */
[----:B------:R-:W-:-:S03]  /*0460*/  IMAD.MOV.U32 R16, RZ, RZ, RZ ;  /* 0x000000ffff107224 */ /* 0x000fc600078e00ff */
[----:B------:R-:W-:Y:S01]  /*0470*/  FSEL R17, RZ, 1.875, !P0 ;  /* 0x3ff00000ff117808 */ /* 0x000fe20004000000 */
[----:B------:R-:W-:Y:S01]  /*0480*/  IMAD.MOV.U32 R18, RZ, RZ, RZ ;  /* 0x000000ffff127224 */ /* 0x000fe200078e00ff */
[----:B------:R-:W-:-:S06]  /*0490*/  FSEL R19, RZ, 1.875, !P1 ;  /* 0x3ff00000ff137808 */ /* 0x000fcc0004800000 */
[----:B------:R-:W-:-:S08]  /*04a0*/  DADD R16, R16, -R18 ;  /* 0x0000000010107229 */ /* 0x000fd00000000812 */
[----:B----4-:R-:W-:-:S07]  /*04b0*/  DMUL R16, R16, R24 ;  /* 0x0000001810107228 */ /* 0x010fce0000000000 */
[----:B------:R0:W-:Y:S04]  /*04c0*/  STG.E.64 desc[UR4][R6.64], R16 ;  /* 0x0000001006007986 */ /* 0x0001e8000c101b04 */
[----:B------:R-:W2:Y:S04]  /*04d0*/  LDG.E.64 R20, desc[UR4][R12.64+0x10] ;  /* 0x000010040c147981 */ /* 0x000ea8000c1e1b00 */
[----:B------:R-:W3:Y:S04]  /*04e0*/  LDG.E.64 R18, desc[UR4][R8.64] ;  /* 0x0000000408127981 */ /* 0x000ee8000c1e1b00 */
[----:B------:R-:W4:Y:S01]  /*04f0*/  LDG.E.64 R24, desc[UR4][R2.64] ;  /* 0x0000000402187981 */ /* 0x000f22000c1e1b00 */
[----:B--2---:R-:W-:-:S02]  /*0500*/  DMUL R22, R20, -0.5 ;  /* 0xbfe0000014167828 */ /* 0x004fc40000000000 */
[----:B------:R-:W-:-:S06]  /*0510*/  DMUL R20, R20, 0.5 ;  /* 0x3fe0000014147828 */ /* 0x000fcc0000000000 */
[C---:B---3--:R-:W-:Y:S02]  /*0520*/  DSETP.GT.AND P0, PT, R18.reuse, R22, PT ;  /* 0x000000161200722a */ /* 0x048fe40003f04000 */
[----:B------:R-:W-:Y:S01]  /*0530*/  DSETP.GEU.AND P1, PT, R18, R20, PT ;  /* 0x000000141200722a */ /* 0x000fe20003f2e000 */
[----:B------:R-:W-:Y:S01]  /*0540*/  MOV R18, RZ ;  /* 0x000000ff00127202 */ /* 0x000fe20000000f00 */
[----:B------:R-:W-:Y:S02]  /*0550*/  IMAD.MOV.U32 R20, RZ, RZ, RZ ;  /* 0x000000ffff147224 */ /* 0x000fe400078e00ff */
[----:B------:R-:W-:Y:S02]  /*0560*/  FSEL R19, RZ, 1.875, !P0 ;  /* 0x3ff00000ff137808 */ /* 0x000fe40004000000 */
[----:B------:R-:W-:-:S06]  /*0570*/  FSEL R21, RZ, 1.875, !P1 ;  /* 0x3ff00000ff157808 */ /* 0x000fcc0004800000 */
[----:B0-----:R-:W-:-:S08]  /*0580*/  DADD R16, R18, -R20 ;  /* 0x0000000012107229 */ /* 0x001fd00000000814 */
        /* <DEDUP_REMOVED lines=9> */
[----:B------:R-:W-:-:S03]  /*0620*/  IMAD.MOV.U32 R18, RZ, RZ, RZ ;  /* 0x000000ffff127224 */ /* 0x000fc600078e00ff */
[----:B------:R-:W-:Y:S01]  /*0630*/  FSEL R19, RZ, 1.875, !P0 ;  /* 0x3ff00000ff137808 */ /* 0x000fe20004000000 */
[----:B------:R-:W-:Y:S01]  /*0640*/  IMAD.MOV.U32 R20, RZ, RZ, RZ ;  /* 0x000000ffff147224 */ /* 0x000fe200078e00ff */
[----:B------:R-:W-:-:S06]  /*0650*/  FSEL R21, RZ, 1.875, !P1 ;  /* 0x3ff00000ff157808 */ /* 0x000fcc0004800000 */
[----:B0-----:R-:W-:-:S08]  /*0660*/  DADD R2, R18, -R20 ;  /* 0x0000000012027229 */ /* 0x001fd00000000814 */
[----:B----4-:R-:W-:-:S07]  /*0670*/  DMUL R2, R2, R24 ;  /* 0x0000001802027228 */ /* 0x010fce0000000000 */
[----:B------:R0:W-:Y:S04]  /*0680*/  STG.E.64 desc[UR4][R14.64], R2 ;  /* 0x000000020e007986 */ /* 0x0001e8000c101b04 */
[----:B------:R-:W2:Y:S04]  /*0690*/  LDG.E.64 R12, desc[UR4][R12.64+0x10] ;  /* 0x000010040c0c7981 */ /* 0x000ea8000c1e1b00 */
[----:B------:R-:W3:Y:S01]  /*06a0*/  LDG.E.64 R16, desc[UR4][R8.64] ;  /* 0x0000000408107981 */ /* 0x000ee2000c1e1b00 */
[----:B------:R-:W-:Y:S01]  /*06b0*/  IMAD.MOV.U32 R18, RZ, RZ, 0x1 ;  /* 0x00000001ff127424 */ /* 0x000fe200078e00ff */
[----:B0-----:R-:W1:Y:S01]  /*06c0*/  LDC.64 R14, c[0x0][0x3c0] ;  /* 0x0000f000ff0e7b82 */ /* 0x001e620000000a00 */
[----:B------:R-:W-:Y:S01]  /*06d0*/  BSSY.RECONVERGENT B0, `(.L_x_0) ;  /* 0x0000015000007945 */ /* 0x000fe20003800200 */
[----:B--2---:R-:W0:Y:S03]  /*06e0*/  MUFU.RCP64H R19, R13 ;  /* 0x0000000d00137308 */ /* 0x004e260000001800 */
[----:B0-----:R-:W-:-:S08]  /*06f0*/  DFMA R20, -R12, R18, 1 ;  /* 0x3ff000000c14742b */ /* 0x001fd00000000112 */
[----:B------:R-:W-:-:S08]  /*0700*/  DFMA R20, R20, R20, R20 ;  /* 0x000000141414722b */ /* 0x000fd00000000014 */
[----:B------:R-:W-:-:S08]  /*0710*/  DFMA R20, R18, R20, R18 ;  /* 0x000000141214722b */ /* 0x000fd00000000012 */
[----:B------:R-:W-:-:S08]  /*0720*/  DFMA R18, -R12, R20, 1 ;  /* 0x3ff000000c12742b */ /* 0x000fd00000000114 */
[----:B------:R-:W-:-:S08]  /*0730*/  DFMA R18, R20, R18, R20 ;  /* 0x000000121412722b */ /* 0x000fd00000000014 */
[----:B---3--:R-:W-:-:S08]  /*0740*/  DMUL R20, R16, R18 ;  /* 0x0000001210147228 */ /* 0x008fd00000000000 */
[----:B------:R-:W-:-:S08]  /*0750*/  DFMA R2, -R12, R20, R16 ;  /* 0x000000140c02722b */ /* 0x000fd00000000110 */
[----:B------:R-:W-:Y:S01]  /*0760*/  DFMA R2, R18, R2, R20 ;  /* 0x000000021202722b */ /* 0x000fe20000000014 */
[----:B------:R-:W-:-:S09]  /*0770*/  FSETP.GEU.AND P1, PT, |R17|, 6.5827683646048100446e-37, PT ;  /* 0x036000001100780b */ /* 0x000fd20003f2e200 */
[----:B------:R-:W-:-:S05]  /*0780*/  FFMA R0, RZ, R13, R3 ;  /* 0x0000000dff007223 */ /* 0x000fca0000000003 */
[----:B------:R-:W-:Y:S01]  /*0790*/  FSETP.GT.AND P0, PT, |R0|, 1.469367938527859385e-39, PT ;  /* 0x001000000000780b */ /* 0x000fe20003f04200 */
[----:B-1----:R-:W-:-:S12]  /*07a0*/  DMUL R18, R14, UR6 ;  /* 0x000000060e127c28 */ /* 0x002fd80008000000 */
[----:B------:R-:W-:Y:S05]  /*07b0*/  @P0 BRA P1, `(.L_x_1) ;  /* 0x0000000000180947 */ /* 0x000fea0000800000 */
[----:B------:R-:W-:Y:S01]  /*07c0*/  IMAD.MOV.U32 R2, RZ, RZ, R12 ;  /* 0x000000ffff027224 */ /* 0x000fe200078e000c */
[----:B------:R-:W-:Y:S01]  /*07d0*/  MOV R0, 0x800 ;  /* 0x0000080000007802 */ /* 0x000fe20000000f00 */
[----:B------:R-:W-:-:S07]  /*07e0*/  IMAD.MOV.U32 R3, RZ, RZ, R13 ;  /* 0x000000ffff037224 */ /* 0x000fce00078e000d */
[----:B------:R-:W-:Y:S05]  /*07f0*/  CALL.REL.NOINC `($__internal_0_$__cuda_sm20_div_rn_f64_full) ;  /* 0x0000000800007944 */ /* 0x000fea0003c00000 */
[----:B------:R-:W-:Y:S01]  /*0800*/  IMAD.MOV.U32 R2, RZ, RZ, R22 ;  /* 0x000000ffff027224 */ /* 0x000fe200078e0016 */
[----:B------:R-:W-:-:S07]  /*0810*/  MOV R3, R23 ;  /* 0x0000001700037202 */ /* 0x000fce0000000f00 */
.L_x_1:
[----:B------:R-:W-:Y:S05]  /*0820*/  BSYNC.RECONVERGENT B0 ;  /* 0x0000000000007941 */ /* 0x000fea0003800200 */
.L_x_0:
[----:B------:R-:W0:Y:S02]  /*0830*/  LDC.64 R12, c[0x0][0x380] ;  /* 0x0000e000ff0c7b82 */ /* 0x000e240000000a00 */
[----:B0-----:R-:W-:-:S05]  /*0840*/  IMAD.WIDE R10, R10, 0x8, R12 ;  /* 0x000000080a0a7825 */ /* 0x001fca00078e020c */
[----:B------:R-:W2:Y:S01]  /*0850*/  LDG.E.64 R14, desc[UR4][R10.64] ;  /* 0x000000040a0e7981 */ /* 0x000ea2000c1e1b00 */
[----:B------:R-:W-:Y:S01]  /*0860*/  IMAD.MOV.U32 R13, RZ, RZ, 0x3fe00000 ;  /* 0x3fe00000ff0d7424 */ /* 0x000fe200078e00ff */
[----:B------:R-:W0:Y:S01]  /*0870*/  LDC.64 R20, c[0x0][0x3b8] ;  /* 0x0000ee00ff147b82 */ /* 0x000e220000000a00 */
[----:B------:R-:W-:-:S03]  /*0880*/  IMAD.MOV.U32 R12, RZ, RZ, RZ ;  /* 0x000000ffff0c7224 */ /* 0x000fc600078e00ff */
[----:B------:R-:W-:-:S06]  /*0890*/  LOP3.LUT R13, R13, 0x80000000, R3, 0xb8, !PT ;  /* 0x800000000d0d7812 */ /* 0x000fcc00078eb803 */
[----:B------:R-:W-:-:S10]  /*08a0*/  DADD.RZ R2, R12, R2 ;  /* 0x000000000c027229 */ /* 0x000fd4000000c002 */
[----:B------:R-:W2:Y:S02]  /*08b0*/  FRND.F64.TRUNC R2, R2 ;  /* 0x0000000200027313 */ /* 0x000ea4000030d800 */
[----:B--2---:R-:W-:-:S07]  /*08c0*/  DFMA R18, -R18, R2, R14 ;  /* 0x000000021212722b */ /* 0x004fce000000010e */
[----:B------:R1:W-:Y:S04]  /*08d0*/  STG.E.64 desc[UR4][R10.64], R18 ;  /* 0x000000120a007986 */ /* 0x0003e8000c101b04 */
[----:B0-----:R-:W2:Y:S01]  /*08e0*/  LDG.E.64 R20, desc[UR4][R20.64] ;  /* 0x0000000414147981 */ /* 0x001ea2000c1e1b00 */
[----:B------:R-:W-:Y:S01]  /*08f0*/  IMAD.MOV.U32 R12, RZ, RZ, 0x1 ;  /* 0x00000001ff0c7424 */ /* 0x000fe200078e00ff */
[----:B------:R-:W-:Y:S01]  /*0900*/  FSETP.GEU.AND P1, PT, |R19|, 6.5827683646048100446e-37, PT ;  /* 0x036000001300780b */ /* 0x000fe20003f2e200 */
[----:B------:R-:W-:Y:S01]  /*0910*/  BSSY.RECONVERGENT B0, `(.L_x_2) ;  /* 0x0000015000007945 */ /* 0x000fe20003800200 */
[----:B--2---:R-:W0:Y:S03]  /*0920*/  MUFU.RCP64H R13, R21 ;  /* 0x00000015000d7308 */ /* 0x004e260000001800 */
[----:B0-----:R-:W-:-:S08]  /*0930*/  DFMA R14, -R20, R12, 1 ;  /* 0x3ff00000140e742b */ /* 0x001fd0000000010c */
[----:B------:R-:W-:-:S08]  /*0940*/  DFMA R14, R14, R14, R14 ;  /* 0x0000000e0e0e722b */ /* 0x000fd0000000000e */
[----:B------:R-:W-:-:S08]  /*0950*/  DFMA R14, R12, R14, R12 ;  /* 0x0000000e0c0e722b */ /* 0x000fd0000000000c */
[----:B------:R-:W-:-:S08]  /*0960*/  DFMA R12, -R20, R14, 1 ;  /* 0x3ff00000140c742b */ /* 0x000fd0000000010e */
[----:B------:R-:W-:-:S08]  /*0970*/  DFMA R12, R14, R12, R14 ;  /* 0x0000000c0e0c722b */ /* 0x000fd0000000000e */
[----:B------:R-:W-:-:S08]  /*0980*/  DMUL R2, R18, R12 ;  /* 0x0000000c12027228 */ /* 0x000fd00000000000 */
[----:B------:R-:W-:-:S08]  /*0990*/  DFMA R14, -R20, R2, R18 ;  /* 0x00000002140e722b */ /* 0x000fd00000000112 */
[----:B------:R-:W-:-:S10]  /*09a0*/  DFMA R2, R12, R14, R2 ;  /* 0x0000000e0c02722b */ /* 0x000fd40000000002 */
[----:B------:R-:W-:-:S05]  /*09b0*/  FFMA R0, RZ, R21, R3 ;  /* 0x00000015ff007223 */ /* 0x000fca0000000003 */
[----:B------:R-:W-:-:S13]  /*09c0*/  FSETP.GT.AND P0, PT, |R0|, 1.469367938527859385e-39, PT ;  /* 0x001000000000780b */ /* 0x000fda0003f04200 */
[----:B-1----:R-:W-:Y:S05]  /*09d0*/  @P0 BRA P1, `(.L_x_3) ;  /* 0x0000000000200947 */ /* 0x002fea0000800000 */
[----:B------:R-:W-:Y:S01]  /*09e0*/  IMAD.MOV.U32 R16, RZ, RZ, R18 ;  /* 0x000000ffff107224 */ /* 0x000fe200078e0012 */
[----:B------:R-:W-:Y:S01]  /*09f0*/  MOV R0, 0xa40 ;  /* 0x00000a4000007802 */ /* 0x000fe20000000f00 */
[----:B------:R-:W-:Y:S02]  /*0a00*/  IMAD.MOV.U32 R17, RZ, RZ, R19 ;  /* 0x000000ffff117224 */ /* 0x000fe400078e0013 */
[----:B------:R-:W-:Y:S02]  /*0a10*/  IMAD.MOV.U32 R2, RZ, RZ, R20 ;  /* 0x000000ffff027224 */ /* 0x000fe400078e0014 */
[----:B------:R-:W-:-:S07]  /*0a20*/  IMAD.MOV.U32 R3, RZ, RZ, R21 ;  /* 0x000000ffff037224 */ /* 0x000fce00078e0015 */
[----:B------:R-:W-:Y:S05]  /*0a30*/  CALL.REL.NOINC `($__internal_0_$__cuda_sm20_div_rn_f64_full) ;  /* 0x0000000400707944 */ /* 0x000fea0003c00000 */
[----:B------:R-:W-:Y:S01]  /*0a40*/  MOV R2, R22 ;  /* 0x0000001600027202 */ /* 0x000fe20000000f00 */
[----:B------:R-:W-:-:S07]  /*0a50*/  IMAD.MOV.U32 R3, RZ, RZ, R23 ;  /* 0x000000ffff037224 */ /* 0x000fce00078e0017 */
.L_x_3:
[----:B------:R-:W-:Y:S05]  /*0a60*/  BSYNC.RECONVERGENT B0 ;  /* 0x0000000000007941 */ /* 0x000fea0003800200 */
.L_x_2:
[----:B------:R-:W-:Y:S01]  /*0a70*/  IMAD.MOV.U32 R13, RZ, RZ, 0x3fe00000 ;  /* 0x3fe00000ff0d7424 */ /* 0x000fe200078e00ff */
[----:B------:R-:W0:Y:S01]  /*0a80*/  LDC.64 R14, c[0x0][0x3b8] ;  /* 0x0000ee00ff0e7b82 */ /* 0x000e220000000a00 */
[----:B------:R-:W-:-:S03]  /*0a90*/  IMAD.MOV.U32 R12, RZ, RZ, RZ ;  /* 0x000000ffff0c7224 */ /* 0x000fc600078e00ff */
[----:B------:R-:W-:-:S06]  /*0aa0*/  LOP3.LUT R13, R13, 0x80000000, R3, 0xb8, !PT ;  /* 0x800000000d0d7812 */ /* 0x000fcc00078eb803 */
[----:B------:R-:W-:-:S10]  /*0ab0*/  DADD.RZ R2, R12, R2 ;  /* 0x000000000c027229 */ /* 0x000fd4000000c002 */
[----:B------:R-:W1:Y:S02]  /*0ac0*/  FRND.F64.TRUNC R2, R2 ;  /* 0x0000000200027313 */ /* 0x000e64000030d800 */
[----:B-1----:R-:W-:-:S07]  /*0ad0*/  DFMA R18, -R20, R2, R18 ;  /* 0x000000021412722b */ /* 0x002fce0000000112 */
[----:B------:R1:W-:Y:S04]  /*0ae0*/  STG.E.64 desc[UR4][R10.64], R18 ;  /* 0x000000120a007986 */ /* 0x0003e8000c101b04 */
[----:B0-----:R-:W2:Y:S04]  /*0af0*/  LDG.E.64 R14, desc[UR4][R14.64+0x10] ;  /* 0x000010040e0e7981 */ /* 0x001ea8000c1e1b00 */
[----:B------:R-:W3:Y:S01]  /*0b00*/  LDG.E.64 R12, desc[UR4][R8.64] ;  /* 0x00000004080c7981 */ /* 0x000ee2000c1e1b00 */
[----:B------:R-:W-:Y:S01]  /*0b10*/  IMAD.MOV.U32 R16, RZ, RZ, 0x1 ;  /* 0x00000001ff107424 */ /* 0x000fe200078e00ff */
[----:B------:R-:W-:Y:S01]  /*0b20*/  BSSY.RECONVERGENT B0, `(.L_x_4) ;  /* 0x0000016000007945 */ /* 0x000fe20003800200 */
[----:B--2---:R-:W0:Y:S01]  /*0b30*/  MUFU.RCP64H R17, R15 ;  /* 0x0000000f00117308 */ /* 0x004e220000001800 */
[----:B---3--:R-:W-:-:S03]  /*0b40*/  FSETP.GEU.AND P1, PT, |R13|, 6.5827683646048100446e-37, PT ;  /* 0x036000000d00780b */ /* 0x008fc60003f2e200 */
[----:B0-----:R-:W-:-:S08]  /*0b50*/  DFMA R20, -R14, R16, 1 ;  /* 0x3ff000000e14742b */ /* 0x001fd00000000110 */
[----:B------:R-:W-:-:S08]  /*0b60*/  DFMA R20, R20, R20, R20 ;  /* 0x000000141414722b */ /* 0x000fd00000000014 */
[----:B------:R-:W-:-:S08]  /*0b70*/  DFMA R20, R16, R20, R16 ;  /* 0x000000141014722b */ /* 0x000fd00000000010 */
[----:B------:R-:W-:-:S08]  /*0b80*/  DFMA R16, -R14, R20, 1 ;  /* 0x3ff000000e10742b */ /* 0x000fd00000000114 */
[----:B------:R-:W-:-:S08]  /*0b90*/  DFMA R16, R20, R16, R20 ;  /* 0x000000101410722b */ /* 0x000fd00000000014 */
[----:B------:R-:W-:-:S08]  /*0ba0*/  DMUL R2, R12, R16 ;  /* 0x000000100c027228 */ /* 0x000fd00000000000 */
[----:B-1----:R-:W-:-:S08]  /*0bb0*/  DFMA R10, -R14, R2, R12 ;  /* 0x000000020e0a722b */ /* 0x002fd0000000010c */
[----:B------:R-:W-:-:S10]  /*0bc0*/  DFMA R2, R16, R10, R2 ;  /* 0x0000000a1002722b */ /* 0x000fd40000000002 */
[----:B------:R-:W-:-:S05]  /*0bd0*/  FFMA R0, RZ, R15, R3 ;  /* 0x0000000fff007223 */ /* 0x000fca0000000003 */
[----:B------:R-:W-:-:S13]  /*0be0*/  FSETP.GT.AND P0, PT, |R0|, 1.469367938527859385e-39, PT ;  /* 0x001000000000780b */ /* 0x000fda0003f04200 */
[----:B------:R-:W-:Y:S05]  /*0bf0*/  @P0 BRA P1, `(.L_x_5) ;  /* 0x0000000000200947 */ /* 0x000fea0000800000 */
[----:B------:R-:W-:Y:S01]  /*0c00*/  IMAD.MOV.U32 R16, RZ, RZ, R12 ;  /* 0x000000ffff107224 */ /* 0x000fe200078e000c */
[----:B------:R-:W-:Y:S01]  /*0c10*/  MOV R2, R14 ;  /* 0x0000000e00027202 */ /* 0x000fe20000000f00 */
[----:B------:R-:W-:Y:S01]  /*0c20*/  IMAD.MOV.U32 R17, RZ, RZ, R13 ;  /* 0x000000ffff117224 */ /* 0x000fe200078e000d */
[----:B------:R-:W-:Y:S01]  /*0c30*/  MOV R0, 0xc60 ;  /* 0x00000c6000007802 */ /* 0x000fe20000000f00 */
[----:B------:R-:W-:-:S07]  /*0c40*/  IMAD.MOV.U32 R3, RZ, RZ, R15 ;  /* 0x000000ffff037224 */ /* 0x000fce00078e000f */
[----:B------:R-:W-:Y:S05]  /*0c50*/  CALL.REL.NOINC `($__internal_0_$__cuda_sm20_div_rn_f64_full) ;  /* 0x0000000000e87944 */ /* 0x000fea0003c00000 */
[----:B------:R-:W-:Y:S02]  /*0c60*/  IMAD.MOV.U32 R2, RZ, RZ, R22 ;  /* 0x000000ffff027224 */ /* 0x000fe400078e0016 */
[----:B------:R-:W-:-:S07]  /*0c70*/  IMAD.MOV.U32 R3, RZ, RZ, R23 ;  /* 0x000000ffff037224 */ /* 0x000fce00078e0017 */
.L_x_5:
[----:B------:R-:W-:Y:S05]  /*0c80*/  BSYNC.RECONVERGENT B0 ;  /* 0x0000000000007941 */ /* 0x000fea0003800200 */
.L_x_4:
[----:B------:R-:W2:Y:S01]  /*0c90*/  LDG.E.64 R12, desc[UR4][R6.64] ;  /* 0x00000004060c7981 */ /* 0x000ea2000c1e1b00 */
[----:B------:R-:W-:Y:S01]  /*0ca0*/  IMAD.MOV.U32 R11, RZ, RZ, 0x3fe00000 ;  /* 0x3fe00000ff0b7424 */ /* 0x000fe200078e00ff */
[----:B------:R-:W2:Y:S01]  /*0cb0*/  LDCU.64 UR6, c[0x0][0x3b0] ;  /* 0x00007600ff0677ac */ /* 0x000ea20008000a00 */
[----:B------:R-:W-:Y:S01]  /*0cc0*/  IMAD.MOV.U32 R10, RZ, RZ, RZ ;  /* 0x000000ffff0a7224 */ /* 0x000fe200078e00ff */
[----:B------:R-:W0:Y:S02]  /*0cd0*/  LDC.64 R20, c[0x0][0x3b8] ;  /* 0x0000ee00ff147b82 */ /* 0x000e240000000a00 */
[----:B------:R-:W-:-:S06]  /*0ce0*/  LOP3.LUT R11, R11, 0x80000000, R3, 0xb8, !PT ;  /* 0x800000000b0b7812 */ /* 0x000fcc00078eb803 */
[----:B------:R-:W-:-:S10]  /*0cf0*/  DADD.RZ R2, R10, R2 ;  /* 0x000000000a027229 */ /* 0x000fd4000000c002 */
[----:B------:R-:W2:Y:S02]  /*0d00*/  FRND.F64.TRUNC R2, R2 ;  /* 0x0000000200027313 */ /* 0x000ea4000030d800 */
[----:B--2---:R-:W-:-:S07]  /*0d10*/  DFMA R12, -R2, UR6, R12 ;  /* 0x00000006020c7c2b */ /* 0x004fce000800010c */
[----:B------:R1:W-:Y:S04]  /*0d20*/  STG.E.64 desc[UR4][R6.64], R12 ;  /* 0x0000000c06007986 */ /* 0x0003e8000c101b04 */
[----:B0-----:R-:W2:Y:S04]  /*0d30*/  LDG.E.64 R14, desc[UR4][R20.64+0x8] ;  /* 0x00000804140e7981 */ /* 0x001ea8000c1e1b00 */
[----:B------:R-:W3:Y:S01]  /*0d40*/  LDG.E.64 R10, desc[UR4][R4.64] ;  /* 0x00000004040a7981 */ /* 0x000ee2000c1e1b00 */
[----:B------:R-:W-:Y:S01]  /*0d50*/  UMOV UR6, 0x33333333 ;  /* 0x3333333300067882 */ /* 0x000fe20000000000 */
[----:B------:R-:W-:Y:S01]  /*0d60*/  UMOV UR7, 0x3fd33333 ;  /* 0x3fd3333300077882 */ /* 0x000fe20000000000 */
[----:B------:R-:W-:Y:S01]  /*0d70*/  BSSY.RECONVERGENT B0, `(.L_x_6) ;  /* 0x0000011000007945 */ /* 0x000fe20003800200 */
[----:B--2---:R-:W-:-:S08]  /*0d80*/  DMUL R14, R14, 0.5 ;  /* 0x3fe000000e0e7828 */ /* 0x004fd00000000000 */
[----:B------:R-:W-:Y:S02]  /*0d90*/  DADD R16, R14, -UR6 ;  /* 0x800000060e107e29 */ /* 0x000fe40008000000 */
[----:B------:R-:W-:Y:S01]  /*0da0*/  IMAD.MOV.U32 R18, RZ, RZ, R14 ;  /* 0x000000ffff127224 */ /* 0x000fe200078e000e */
[----:B------:R-:W-:-:S05]  /*0db0*/  MOV R19, R15 ;  /* 0x0000000f00137202 */ /* 0x000fca0000000f00 */
[----:B---3--:R-:W-:-:S14]  /*0dc0*/  DSETP.GE.AND P0, PT, R10, R16, PT ;  /* 0x000000100a00722a */ /* 0x008fdc0003f06000 */
[----:B-1----:R-:W-:Y:S05]  /*0dd0*/  @P0 BRA `(.L_x_7) ;  /* 0x0000000000280947 */ /* 0x002fea0003800000 */
[----:B------:R-:W-:Y:S01]  /*0de0*/  UMOV UR8, 0x33333333 ;  /* 0x3333333300087882 */ /* 0x000fe20000000000 */
[----:B------:R-:W-:Y:S01]  /*0df0*/  UMOV UR9, 0x3fd33333 ;  /* 0x3fd3333300097882 */ /* 0x000fe20000000000 */
[----:B------:R-:W-:Y:S01]  /*0e00*/  IMAD.MOV.U32 R18, RZ, RZ, R10 ;  /* 0x000000ffff127224 */ /* 0x000fe200078e000a */
[----:B------:R-:W-:Y:S01]  /*0e10*/  DADD R2, -R14, UR8 ;  /* 0x000000080e027e29 */ /* 0x000fe20008000100 */
[----:B------:R-:W-:-:S07]  /*0e20*/  IMAD.MOV.U32 R19, RZ, RZ, R11 ;  /* 0x000000ffff137224 */ /* 0x000fce00078e000b */
[----:B------:R-:W-:Y:S01]  /*0e30*/  DSETP.GEU.AND P0, PT, R2, R10, PT ;  /* 0x0000000a0200722a */ /* 0x000fe20003f0e000 */
[----:B------:R-:W-:-:S05]  /*0e40*/  IMAD.MOV.U32 R2, RZ, RZ, RZ ;  /* 0x000000ffff027224 */ /* 0x000fca00078e00ff */
[----:B------:R-:W-:-:S06]  /*0e50*/  FSEL R3, RZ, 1.875, P0 ;  /* 0x3ff00000ff037808 */ /* 0x000fcc0000000000 */
[----:B------:R-:W-:-:S14]  /*0e60*/  DSETP.GT.AND P0, PT, R16, R2, PT ;  /* 0x000000021000722a */ /* 0x000fdc0003f04000 */
[----:B------:R-:W-:-:S11]  /*0e70*/  @!P0 DADD R18, -RZ, -R14 ;  /* 0x00000000ff128229 */ /* 0x000fd6000000090e */
.L_x_7:
[----:B------:R-:W-:Y:S05]  /*0e80*/  BSYNC.RECONVERGENT B0 ;  /* 0x0000000000007941 */ /* 0x000fea0003800200 */
.L_x_6:
[----:B------:R0:W-:Y:S04]  /*0e90*/  STG.E.64 desc[UR4][R4.64], R18 ;  /* 0x0000001204007986 */ /* 0x0001e8000c101b04 */
[----:B------:R-:W2:Y:S04]  /*0ea0*/  LDG.E.64 R6, desc[UR4][R20.64+0x10] ;  /* 0x0000100414067981 */ /* 0x000ea8000c1e1b00 */
[----:B------:R-:W3:Y:S01]  /*0eb0*/  LDG.E.64 R2, desc[UR4][R8.64] ;  /* 0x0000000408027981 */ /* 0x000ee2000c1e1b00 */
[----:B------:R-:W-:Y:S01]  /*0ec0*/  BSSY.RECONVERGENT B0, `(.L_x_8) ;  /* 0x0000011000007945 */ /* 0x000fe20003800200 */
[----:B--2---:R-:W-:-:S08]  /*0ed0*/  DMUL R6, R6, 0.5 ;  /* 0x3fe0000006067828 */ /* 0x004fd00000000000 */
[----:B------:R-:W-:Y:S02]  /*0ee0*/  DADD R10, R6, -UR6 ;  /* 0x80000006060a7e29 */ /* 0x000fe40008000000 */
[----:B------:R-:W-:Y:S02]  /*0ef0*/  IMAD.MOV.U32 R12, RZ, RZ, R6 ;  /* 0x000000ffff0c7224 */ /* 0x000fe400078e0006 */
[----:B------:R-:W-:-:S04]  /*0f00*/  IMAD.MOV.U32 R13, RZ, RZ, R7 ;  /* 0x000000ffff0d7224 */ /* 0x000fc800078e0007 */
[----:B---3--:R-:W-:-:S14]  /*0f10*/  DSETP.GE.AND P0, PT, R2, R10, PT ;  /* 0x0000000a0200722a */ /* 0x008fdc0003f06000 */
[----:B0-----:R-:W-:Y:S05]  /*0f20*/  @P0 BRA `(.L_x_9) ;  /* 0x0000000000280947 */ /* 0x001fea0003800000 */
[----:B------:R-:W-:Y:S01]  /*0f30*/  UMOV UR6, 0x33333333 ;  /* 0x3333333300067882 */ /* 0x000fe20000000000 */
[----:B------:R-:W-:Y:S01]  /*0f40*/  UMOV UR7, 0x3fd33333 ;  /* 0x3fd3333300077882 */ /* 0x000fe20000000000 */
[----:B------:R-:W-:Y:S01]  /*0f50*/  MOV R12, R2 ;  /* 0x00000002000c7202 */ /* 0x000fe20000000f00 */
[----:B------:R-:W-:Y:S01]  /*0f60*/  DADD R4, -R6, UR6 ;  /* 0x0000000606047e29 */ /* 0x000fe20008000100 */
[----:B------:R-:W-:-:S07]  /*0f70*/  IMAD.MOV.U32 R13, RZ, RZ, R3 ;  /* 0x000000ffff0d7224 */ /* 0x000fce00078e0003 */
[----:B------:R-:W-:Y:S01]  /*0f80*/  DSETP.GEU.AND P0, PT, R4, R2, PT ;  /* 0x000000020400722a */ /* 0x000fe20003f0e000 */
[----:B------:R-:W-:-:S05]  /*0f90*/  IMAD.MOV.U32 R4, RZ, RZ, RZ ;  /* 0x000000ffff047224 */ /* 0x000fca00078e00ff */
[----:B------:R-:W-:-:S06]  /*0fa0*/  FSEL R5, RZ, 1.875, P0 ;  /* 0x3ff00000ff057808 */ /* 0x000fcc0000000000 */
[----:B------:R-:W-:-:S14]  /*0fb0*/  DSETP.GT.AND P0, PT, R10, R4, PT ;  /* 0x000000040a00722a */ /* 0x000fdc0003f04000 */
[----:B------:R-:W-:-:S11]  /*0fc0*/  @!P0 DADD R12, -RZ, -R6 ;  /* 0x00000000ff0c8229 */ /* 0x000fd60000000906 */
.L_x_9:
[----:B------:R-:W-:Y:S05]  /*0fd0*/  BSYNC.RECONVERGENT B0 ;  /* 0x0000000000007941 */ /* 0x000fea0003800200 */
.L_x_8:
[----:B------:R-:W-:Y:S01]  /*0fe0*/  STG.E.64 desc[UR4][R8.64], R12 ;  /* 0x0000000c08007986 */ /* 0x000fe2000c101b04 */
[----:B------:R-:W-:Y:S05]  /*0ff0*/  EXIT ;  /* 0x000000000000794d */ /* 0x000fea0003800000 */
        .weak           $__internal_0_$__cuda_sm20_div_rn_f64_full
        .type           $__internal_0_$__cuda_sm20_div_rn_f64_full,@function
        .size           $__internal_0_$__cuda_sm20_div_rn_f64_full,(.L_x_44 - $__internal_0_$__cuda_sm20_div_rn_f64_full)
$__internal_0_$__cuda_sm20_div_rn_f64_full:
[----:B------:R-:W-:Y:S01]  /*1000*/  IMAD.MOV.U32 R15, RZ, RZ, R17 ;  /* 0x000000ffff0f7224 */ /* 0x000fe200078e0011 */
[C---:B------:R-:W-:Y:S01]  /*1010*/  FSETP.GEU.AND P0, PT, |R3|.reuse, 1.469367938527859385e-39, PT ;  /* 0x001000000300780b */ /* 0x040fe20003f0e200 */
[----:B------:R-:W-:Y:S01]  /*1020*/  IMAD.MOV.U32 R29, RZ, RZ, 0x1ca00000 ;  /* 0x1ca00000ff1d7424 */ /* 0x000fe200078e00ff */
[----:B------:R-:W-:Y:S01]  /*1030*/  LOP3.LUT R12, R3, 0x800fffff, RZ, 0xc0, !PT ;  /* 0x800fffff030c7812 */ /* 0x000fe200078ec0ff */
[----:B------:R-:W-:Y:S01]  /*1040*/  IMAD.MOV.U32 R14, RZ, RZ, R16 ;  /* 0x000000ffff0e7224 */ /* 0x000fe200078e0010 */
[C---:B------:R-:W-:Y:S01]  /*1050*/  FSETP.GEU.AND P2, PT, |R15|.reuse, 1.469367938527859385e-39, PT ;  /* 0x001000000f00780b */ /* 0x040fe20003f4e200 */
[----:B------:R-:W-:Y:S01]  /*1060*/  IMAD.MOV.U32 R22, RZ, RZ, 0x1 ;  /* 0x00000001ff167424 */ /* 0x000fe200078e00ff */
[----:B------:R-:W-:Y:S01]  /*1070*/  LOP3.LUT R13, R12, 0x3ff00000, RZ, 0xfc, !PT ;  /* 0x3ff000000c0d7812 */ /* 0x000fe200078efcff */
[----:B------:R-:W-:Y:S01]  /*1080*/  IMAD.MOV.U32 R12, RZ, RZ, R2 ;  /* 0x000000ffff0c7224 */ /* 0x000fe200078e0002 */
[----:B------:R-:W-:Y:S01]  /*1090*/  LOP3.LUT R28, R15, 0x7ff00000, RZ, 0xc0, !PT ;  /* 0x7ff000000f1c7812 */ /* 0x000fe200078ec0ff */
[----:B------:R-:W-:Y:S01]  /*10a0*/  IMAD.MOV.U32 R16, RZ, RZ, R14 ;  /* 0x000000ffff107224 */ /* 0x000fe200078e000e */
[----:B------:R-:W-:Y:S01]  /*10b0*/  LOP3.LUT R31, R3, 0x7ff00000, RZ, 0xc0, !PT ;  /* 0x7ff00000031f7812 */ /* 0x000fe200078ec0ff */
[----:B------:R-:W-:Y:S02]  /*10c0*/  BSSY.RECONVERGENT B1, `(.L_x_10) ;  /* 0x000004d000017945 */ /* 0x000fe40003800200 */
[----:B------:R-:W-:Y:S01]  /*10d0*/  @!P0 DMUL R12, R2, 8.98846567431157953865e+307 ;  /* 0x7fe00000020c8828 */ /* 0x000fe20000000000 */
[----:B------:R-:W-:-:S03]  /*10e0*/  ISETP.GE.U32.AND P1, PT, R28, R31, PT ;  /* 0x0000001f1c00720c */ /* 0x000fc60003f26070 */
[----:B------:R-:W-:Y:S02]  /*10f0*/  @!P2 LOP3.LUT R17, R3, 0x7ff00000, RZ, 0xc0, !PT ;  /* 0x7ff000000311a812 */ /* 0x000fe400078ec0ff */
[----:B------:R-:W0:Y:S01]  /*1100*/  MUFU.RCP64H R23, R13 ;  /* 0x0000000d00177308 */ /* 0x000e220000001800 */
[----:B------:R-:W-:Y:S02]  /*1110*/  @!P2 MOV R24, RZ ;  /* 0x000000ff0018a202 */ /* 0x000fe40000000f00 */
[----:B------:R-:W-:Y:S02]  /*1120*/  @!P2 ISETP.GE.U32.AND P3, PT, R28, R17, PT ;  /* 0x000000111c00a20c */ /* 0x000fe40003f66070 */
[C---:B------:R-:W-:Y:S02]  /*1130*/  SEL R17, R29.reuse, 0x63400000, !P1 ;  /* 0x634000001d117807 */ /* 0x040fe40004800000 */
[----:B------:R-:W-:Y:S02]  /*1140*/  @!P2 SEL R25, R29, 0x63400000, !P3 ;  /* 0x634000001d19a807 */ /* 0x000fe40005800000 */
[----:B------:R-:W-:-:S02]  /*1150*/  LOP3.LUT R17, R17, 0x800fffff, R15, 0xf8, !PT ;  /* 0x800fffff11117812 */ /* 0x000fc400078ef80f */
[----:B------:R-:W-:Y:S02]  /*1160*/  @!P2 LOP3.LUT R25, R25, 0x80000000, R15, 0xf8, !PT ;  /* 0x800000001919a812 */ /* 0x000fe400078ef80f */
[----:B------:R-:W-:Y:S02]  /*1170*/  @!P0 LOP3.LUT R31, R13, 0x7ff00000, RZ, 0xc0, !PT ;  /* 0x7ff000000d1f8812 */ /* 0x000fe400078ec0ff */
[----:B------:R-:W-:-:S06]  /*1180*/  @!P2 LOP3.LUT R25, R25, 0x100000, RZ, 0xfc, !PT ;  /* 0x001000001919a812 */ /* 0x000fcc00078efcff */
[----:B------:R-:W-:Y:S02]  /*1190*/  @!P2 DFMA R16, R16, 2, -R24 ;  /* 0x400000001010a82b */ /* 0x000fe40000000818 */
[----:B0-----:R-:W-:-:S08]  /*11a0*/  DFMA R24, R22, -R12, 1 ;  /* 0x3ff000001618742b */ /* 0x001fd0000000080c */
[----:B------:R-:W-:-:S08]  /*11b0*/  DFMA R24, R24, R24, R24 ;  /* 0x000000181818722b */ /* 0x000fd00000000018 */
[----:B------:R-:W-:-:S08]  /*11c0*/  DFMA R22, R22, R24, R22 ;  /* 0x000000181616722b */ /* 0x000fd00000000016 */
[----:B------:R-:W-:-:S08]  /*11d0*/  DFMA R24, R22, -R12, 1 ;  /* 0x3ff000001618742b */ /* 0x000fd0000000080c */
[----:B------:R-:W-:-:S08]  /*11e0*/  DFMA R22, R22, R24, R22 ;  /* 0x000000181616722b */ /* 0x000fd00000000016 */
[----:B------:R-:W-:-:S08]  /*11f0*/  DMUL R24, R22, R16 ;  /* 0x0000001016187228 */ /* 0x000fd00000000000 */
[----:B------:R-:W-:-:S08]  /*1200*/  DFMA R26, R24, -R12, R16 ;  /* 0x8000000c181a722b */ /* 0x000fd00000000010 */
[----:B------:R-:W-:Y:S01]  /*1210*/  DFMA R26, R22, R26, R24 ;  /* 0x0000001a161a722b */ /* 0x000fe20000000018 */
[----:B------:R-:W-:Y:S01]  /*1220*/  IMAD.MOV.U32 R24, RZ, RZ, R28 ;  /* 0x000000ffff187224 */ /* 0x000fe200078e001c */
[----:B------:R-:W-:-:S05]  /*1230*/  @!P2 LOP3.LUT R24, R17, 0x7ff00000, RZ, 0xc0, !PT ;  /* 0x7ff000001118a812 */ /* 0x000fca00078ec0ff */
[----:B------:R-:W-:-:S05]  /*1240*/  VIADD R22, R24, 0xffffffff ;  /* 0xffffffff18167836 */ /* 0x000fca0000000000 */
[----:B------:R-:W-:Y:S01]  /*1250*/  ISETP.GT.U32.AND P0, PT, R22, 0x7feffffe, PT ;  /* 0x7feffffe1600780c */ /* 0x000fe20003f04070 */
[----:B------:R-:W-:-:S05]  /*1260*/  VIADD R22, R31, 0xffffffff ;  /* 0xffffffff1f167836 */ /* 0x000fca0000000000 */
[----:B------:R-:W-:-:S13]  /*1270*/  ISETP.GT.U32.OR P0, PT, R22, 0x7feffffe, P0 ;  /* 0x7feffffe1600780c */ /* 0x000fda0000704470 */
[----:B------:R-:W-:Y:S05]  /*1280*/  @P0 BRA `(.L_x_11) ;  /* 0x00000000006c0947 */ /* 0x000fea0003800000 */
[----:B------:R-:W-:Y:S02]  /*1290*/  LOP3.LUT R15, R3, 0x7ff00000, RZ, 0xc0, !PT ;  /* 0x7ff00000030f7812 */ /* 0x000fe400078ec0ff */
[----:B------:R-:W-:Y:S02]  /*12a0*/  MOV R24, RZ ;  /* 0x000000ff00187202 */ /* 0x000fe40000000f00 */
[CC--:B------:R-:W-:Y:S02]  /*12b0*/  VIADDMNMX R14, R28.reuse, -R15.reuse, 0xb9600000, !PT ;  /* 0xb96000001c0e7446 */ /* 0x0c0fe4000780090f */
[----:B------:R-:W-:Y:S02]  /*12c0*/  ISETP.GE.U32.AND P0, PT, R28, R15, PT ;  /* 0x0000000f1c00720c */ /* 0x000fe40003f06070 */
[----:B------:R-:W-:Y:S02]  /*12d0*/  VIMNMX R14, PT, PT, R14, 0x46a00000, PT ;  /* 0x46a000000e0e7848 */ /* 0x000fe40003fe0100 */
[----:B------:R-:W-:-:S05]  /*12e0*/  SEL R29, R29, 0x63400000, !P0 ;  /* 0x634000001d1d7807 */ /* 0x000fca0004000000 */
[----:B------:R-:W-:-:S04]  /*12f0*/  IMAD.IADD R14, R14, 0x1, -R29 ;  /* 0x000000010e0e7824 */ /* 0x000fc800078e0a1d */
[----:B------:R-:W-:-:S06]  /*1300*/  VIADD R25, R14, 0x7fe00000 ;  /* 0x7fe000000e197836 */ /* 0x000fcc0000000000 */
[----:B------:R-:W-:-:S10]  /*1310*/  DMUL R22, R26, R24 ;  /* 0x000000181a167228 */ /* 0x000fd40000000000 */
[----:B------:R-:W-:-:S13]  /*1320*/  FSETP.GTU.AND P0, PT, |R23|, 1.469367938527859385e-39, PT ;  /* 0x001000001700780b */ /* 0x000fda0003f0c200 */
[----:B------:R-:W-:Y:S05]  /*1330*/  @P0 BRA `(.L_x_12) ;  /* 0x0000000000940947 */ /* 0x000fea0003800000 */
[----:B------:R-:W-:Y:S01]  /*1340*/  DFMA R12, R26, -R12, R16 ;  /* 0x8000000c1a0c722b */ /* 0x000fe20000000010 */
[----:B------:R-:W-:-:S09]  /*1350*/  IMAD.MOV.U32 R24, RZ, RZ, RZ ;  /* 0x000000ffff187224 */ /* 0x000fd200078e00ff */
[C---:B------:R-:W-:Y:S02]  /*1360*/  FSETP.NEU.AND P0, PT, R13.reuse, RZ, PT ;  /* 0x000000ff0d00720b */ /* 0x040fe40003f0d000 */
[----:B------:R-:W-:-:S04]  /*1370*/  LOP3.LUT R15, R13, 0x80000000, R3, 0x48, !PT ;  /* 0x800000000d0f7812 */ /* 0x000fc800078e4803 */
[----:B------:R-:W-:-:S07]  /*1380*/  LOP3.LUT R25, R15, R25, RZ, 0xfc, !PT ;  /* 0x000000190f197212 */ /* 0x000fce00078efcff */
[----:B------:R-:W-:Y:S05]  /*1390*/  @!P0 BRA `(.L_x_12) ;  /* 0x00000000007c8947 */ /* 0x000fea0003800000 */
[----:B------:R-:W-:Y:S01]  /*13a0*/  IMAD.MOV R3, RZ, RZ, -R14 ;  /* 0x000000ffff037224 */ /* 0x000fe200078e0a0e */
[----:B------:R-:W-:Y:S01]  /*13b0*/  DMUL.RP R24, R26, R24 ;  /* 0x000000181a187228 */ /* 0x000fe20000008000 */
[----:B------:R-:W-:-:S06]  /*13c0*/  IMAD.MOV.U32 R2, RZ, RZ, RZ ;  /* 0x000000ffff027224 */ /* 0x000fcc00078e00ff */
[----:B------:R-:W-:-:S03]  /*13d0*/  DFMA R2, R22, -R2, R26 ;  /* 0x800000021602722b */ /* 0x000fc6000000001a */
[----:B------:R-:W-:-:S03]  /*13e0*/  LOP3.LUT R15, R25, R15, RZ, 0x3c, !PT ;  /* 0x0000000f190f7212 */ /* 0x000fc600078e3cff */
[----:B------:R-:W-:-:S04]  /*13f0*/  IADD3 R2, PT, PT, -R14, -0x43300000, RZ ;  /* 0xbcd000000e027810 */ /* 0x000fc80007ffe1ff */
[----:B------:R-:W-:-:S04]  /*1400*/  FSETP.NEU.AND P0, PT, |R3|, R2, PT ;  /* 0x000000020300720b */ /* 0x000fc80003f0d200 */
[----:B------:R-:W-:Y:S02]  /*1410*/  FSEL R22, R24, R22, !P0 ;  /* 0x0000001618167208 */ /* 0x000fe40004000000 */
[----:B------:R-:W-:Y:S01]  /*1420*/  FSEL R23, R15, R23, !P0 ;  /* 0x000000170f177208 */ /* 0x000fe20004000000 */
[----:B------:R-:W-:Y:S06]  /*1430*/  BRA `(.L_x_12) ;  /* 0x0000000000547947 */ /* 0x000fec0003800000 */
.L_x_11:
[----:B------:R-:W-:-:S14]  /*1440*/  DSETP.NAN.AND P0, PT, R14, R14, PT ;  /* 0x0000000e0e00722a */ /* 0x000fdc0003f08000 */
[----:B------:R-:W-:Y:S05]  /*1450*/  @P0 BRA `(.L_x_13) ;  /* 0x0000000000440947 */ /* 0x000fea0003800000 */
[----:B------:R-:W-:-:S14]  /*1460*/  DSETP.NAN.AND P0, PT, R2, R2, PT ;  /* 0x000000020200722a */ /* 0x000fdc0003f08000 */
[----:B------:R-:W-:Y:S05]  /*1470*/  @P0 BRA `(.L_x_14) ;  /* 0x0000000000300947 */ /* 0x000fea0003800000 */
[----:B------:R-:W-:Y:S01]  /*1480*/  ISETP.NE.AND P0, PT, R24, R31, PT ;  /* 0x0000001f1800720c */ /* 0x000fe20003f05270 */
[----:B------:R-:W-:Y:S02]  /*1490*/  IMAD.MOV.U32 R22, RZ, RZ, 0x0 ;  /* 0x00000000ff167424 */ /* 0x000fe400078e00ff */
[----:B------:R-:W-:-:S10]  /*14a0*/  IMAD.MOV.U32 R23, RZ, RZ, -0x80000 ;  /* 0xfff80000ff177424 */ /* 0x000fd400078e00ff */
[----:B------:R-:W-:Y:S05]  /*14b0*/  @!P0 BRA `(.L_x_12) ;  /* 0x0000000000348947 */ /* 0x000fea0003800000 */
[----:B------:R-:W-:Y:S02]  /*14c0*/  ISETP.NE.AND P0, PT, R24, 0x7ff00000, PT ;  /* 0x7ff000001800780c */ /* 0x000fe40003f05270 */
[----:B------:R-:W-:Y:S02]  /*14d0*/  LOP3.LUT R23, R15, 0x80000000, R3, 0x48, !PT ;  /* 0x800000000f177812 */ /* 0x000fe400078e4803 */
[----:B------:R-:W-:-:S13]  /*14e0*/  ISETP.EQ.OR P0, PT, R31, RZ, !P0 ;  /* 0x000000ff1f00720c */ /* 0x000fda0004702670 */
[----:B------:R-:W-:Y:S01]  /*14f0*/  @P0 LOP3.LUT R2, R23, 0x7ff00000, RZ, 0xfc, !PT ;  /* 0x7ff0000017020812 */ /* 0x000fe200078efcff */
[----:B------:R-:W-:Y:S01]  /*1500*/  @!P0 IMAD.MOV.U32 R22, RZ, RZ, RZ ;  /* 0x000000ffff168224 */ /* 0x000fe200078e00ff */
[----:B------:R-:W-:-:S03]  /*1510*/  @P0 MOV R22, RZ ;  /* 0x000000ff00160202 */ /* 0x000fc60000000f00 */
[----:B------:R-:W-:Y:S01]  /*1520*/  @P0 IMAD.MOV.U32 R23, RZ, RZ, R2 ;  /* 0x000000ffff170224 */ /* 0x000fe200078e0002 */
[----:B------:R-:W-:Y:S06]  /*1530*/  BRA `(.L_x_12) ;  /* 0x0000000000147947 */ /* 0x000fec0003800000 */
.L_x_14:
[----:B------:R-:W-:Y:S01]  /*1540*/  LOP3.LUT R23, R3, 0x80000, RZ, 0xfc, !PT ;  /* 0x0008000003177812 */ /* 0x000fe200078efcff */
[----:B------:R-:W-:Y:S01]  /*1550*/  IMAD.MOV.U32 R22, RZ, RZ, R2 ;  /* 0x000000ffff167224 */ /* 0x000fe200078e0002 */
[----:B------:R-:W-:Y:S06]  /*1560*/  BRA `(.L_x_12) ;  /* 0x0000000000087947 */ /* 0x000fec0003800000 */
.L_x_13:
[----:B------:R-:W-:Y:S01]  /*1570*/  LOP3.LUT R23, R15, 0x80000, RZ, 0xfc, !PT ;  /* 0x000800000f177812 */ /* 0x000fe200078efcff */
[----:B------:R-:W-:-:S07]  /*1580*/  IMAD.MOV.U32 R22, RZ, RZ, R14 ;  /* 0x000000ffff167224 */ /* 0x000fce00078e000e */
.L_x_12:
[----:B------:R-:W-:Y:S05]  /*1590*/  BSYNC.RECONVERGENT B1 ;  /* 0x0000000000017941 */ /* 0x000fea0003800200 */
.L_x_10:
[----:B------:R-:W-:Y:S02]  /*15a0*/  IMAD.MOV.U32 R2, RZ, RZ, R0 ;  /* 0x000000ffff027224 */ /* 0x000fe400078e0000 */
[----:B------:R-:W-:-:S04]  /*15b0*/  IMAD.MOV.U32 R3, RZ, RZ, 0x0 ;  /* 0x00000000ff037424 */ /* 0x000fc800078e00ff */
[----:B------:R-:W-:Y:S05]  /*15c0*/  RET.REL.NODEC R2 `(_Z19nonslipXperiodicBC3PdS_S_S_S_S_dS_di) ;  /* 0xffffffe8028c7950 */ /* 0x000fea0003c3ffff */
.L_x_15:
[----:B------:R-:W-:-:S00]  /*15d0*/  BRA `(.L_x_15) ;  /* 0xfffffffc00fc7947 */ /* 0x000fc0000383ffff */
[----:B------:R-:W-:-:S00]  /*15e0*/  NOP ;  /* 0x0000000000007918 */ /* 0x000fc00000000000 */
        /* <DEDUP_REMOVED lines=9> */
.L_x_44:


//--------------------- .text._Z19nonslipXperiodicBC2PdS_S_S_S_S_dS_di --------------------------
	.section	.text._Z19nonslipXperiodicBC2PdS_S_S_S_S_dS_di,"ax",@progbits
	.align	128
        .global         _Z19nonslipXperiodicBC2PdS_S_S_S_S_dS_di
        .type           _Z19nonslipXperiodicBC2PdS_S_S_S_S_dS_di,@function
        .size           _Z19nonslipXperiodicBC2PdS_S_S_S_S_dS_di,(.L_x_45 - _Z19nonslipXperiodicBC2PdS_S_S_S_S_dS_di)
        .other          _Z19nonslipXperiodicBC2PdS_S_S_S_S_dS_di,@"STO_CUDA_ENTRY STV_DEFAULT"
_Z19nonslipXperiodicBC2PdS_S_S_S_S_dS_di:
.text._Z19nonslipXperiodicBC2PdS_S_S_S_S_dS_di:
        /* <DEDUP_REMOVED lines=9> */
[----:B------:R-:W0:Y:S07]  /*0090*/  LDCU.64 UR4, c[0x0][0x358] ;  /* 0x00006b00ff0477ac */ /* 0x000e2e0008000a00 */
[----:B------:R-:W1:Y:S08]  /*00a0*/  LDC.64 R2, c[0x0][0x388] ;  /* 0x0000e200ff027b82 */ /* 0x000e700000000a00 */
[----:B------:R-:W2:Y:S01]  /*00b0*/  LDC.64 R6, c[0x0][0x3a0] ;  /* 0x0000e800ff067b82 */ /* 0x000ea20000000a00 */
[----:B------:R-:W-:Y:S01]  /*00c0*/  IMAD.MOV.U32 R0, RZ, RZ, 0x3ff00000 ;  /* 0x3ff00000ff007424 */ /* 0x000fe200078e00ff */
[----:B------:R-:W3:Y:S01]  /*00d0*/  LDCU.64 UR6, c[0x0][0x3b0] ;  /* 0x00007600ff0677ac */ /* 0x000ee20008000a00 */
[----:B0-----:R-:W4:Y:S05]  /*00e0*/  LDG.E.64 R12, desc[UR4][R4.64+0x8] ;  /* 0x00000804040c7981 */ /* 0x001f2a000c1e1b00 */
[----:B------:R-:W0:Y:S01]  /*00f0*/  LDC.64 R18, c[0x0][0x390] ;  /* 0x0000e400ff127b82 */ /* 0x000e220000000a00 */
[----:B-1----:R-:W-:-:S05]  /*0100*/  IMAD.WIDE R2, R14, 0x8, R2 ;  /* 0x000000080e027825 */ /* 0x002fca00078e0202 */
[----:B------:R-:W5:Y:S01]  /*0110*/  LDG.E.64 R10, desc[UR4][R2.64] ;  /* 0x00000004020a7981 */ /* 0x000f62000c1e1b00 */
[----:B--2---:R-:W-:-:S05]  /*0120*/  IMAD.WIDE R6, R14, 0x8, R6 ;  /* 0x000000080e067825 */ /* 0x004fca00078e0206 */
[----:B------:R-:W2:Y:S01]  /*0130*/  LDG.E.64 R8, desc[UR4][R6.64] ;  /* 0x0000000406087981 */ /* 0x000ea2000c1e1b00 */
[----:B0-----:R-:W-:Y:S01]  /*0140*/  IMAD.WIDE R18, R14, 0x8, R18 ;  /* 0x000000080e127825 */ /* 0x001fe200078e0212 */
[C---:B----4-:R-:W-:Y:S02]  /*0150*/  DMUL R16, R12.reuse, -0.5 ;  /* 0xbfe000000c107828 */ /* 0x050fe40000000000 */
[----:B------:R-:W-:-:S06]  /*0160*/  DMUL R12, R12, 0.5 ;  /* 0x3fe000000c0c7828 */ /* 0x000fcc0000000000 */
[C---:B-----5:R-:W-:Y:S02]  /*0170*/  DSETP.GT.AND P0, PT, R10.reuse, R16, PT ;  /* 0x000000100a00722a */ /* 0x060fe40003f04000 */
[----:B------:R-:W-:Y:S01]  /*0180*/  DSETP.GEU.AND P1, PT, R10, R12, PT ;  /* 0x0000000c0a00722a */ /* 0x000fe20003f2e000 */
[----:B------:R-:W-:-:S03]  /*0190*/  IMAD.MOV.U32 R10, RZ, RZ, RZ ;  /* 0x000000ffff0a7224 */ /* 0x000fc600078e00ff */
[C---:B------:R-:W-:Y:S01]  /*01a0*/  FSEL R11, R0.reuse, -1.875, P0 ;  /* 0xbff00000000b7808 */ /* 0x040fe20000000000 */
[----:B------:R-:W-:Y:S01]  /*01b0*/  IMAD.MOV.U32 R12, RZ, RZ, RZ ;  /* 0x000000ffff0c7224 */ /* 0x000fe200078e00ff */
[----:B------:R-:W-:-:S06]  /*01c0*/  FSEL R13, -R0, 1.875, !P1 ;  /* 0x3ff00000000d7808 */ /* 0x000fcc0004800100 */
[----:B------:R-:W-:-:S08]  /*01d0*/  DADD R10, R10, -R12 ;  /* 0x000000000a0a7229 */ /* 0x000fd0000000080c */
[----:B------:R-:W-:-:S08]  /*01e0*/  DADD R10, R10, -1 ;  /* 0xbff000000a0a7429 */ /* 0x000fd00000000000 */
[----:B--2---:R-:W-:Y:S01]  /*01f0*/  DMUL R12, R10, R8 ;  /* 0x000000080a0c7228 */ /* 0x004fe20000000000 */
[----:B------:R-:W0:Y:S06]  /*0200*/  LDC.64 R8, c[0x0][0x3a8] ;  /* 0x0000ea00ff087b82 */ /* 0x000e2c0000000a00 */
[----:B------:R1:W-:Y:S04]  /*0210*/  STG.E.64 desc[UR4][R6.64], R12 ;  /* 0x0000000c06007986 */ /* 0x0003e8000c101b04 */
[----:B------:R-:W2:Y:S04]  /*0220*/  LDG.E.64 R20, desc[UR4][R4.64+0x10] ;  /* 0x0000100404147981 */ /* 0x000ea8000c1e1b00 */
[----:B------:R-:W4:Y:S01]  /*0230*/  LDG.E.64 R16, desc[UR4][R18.64] ;  /* 0x0000000412107981 */ /* 0x000f22000c1e1b00 */
[----:B0-----:R-:W-:-:S05]  /*0240*/  IMAD.WIDE R8, R14, 0x8, R8 ;  /* 0x000000080e087825 */ /* 0x001fca00078e0208 */
[----:B------:R-:W5:Y:S01]  /*0250*/  LDG.E.64 R10, desc[UR4][R8.64] ;  /* 0x00000004080a7981 */ /* 0x000f62000c1e1b00 */
[----:B-1----:R-:W-:Y:S01]  /*0260*/  IMAD.MOV.U32 R12, RZ, RZ, RZ ;  /* 0x000000ffff0c7224 */ /* 0x002fe200078e00ff */
[C---:B--2---:R-:W-:Y:S02]  /*0270*/  DMUL R22, R20.reuse, -0.5 ;  /* 0xbfe0000014167828 */ /* 0x044fe40000000000 */
[----:B------:R-:W-:-:S06]  /*0280*/  DMUL R20, R20, 0.5 ;  /* 0x3fe0000014147828 */ /* 0x000fcc0000000000 */
[C---:B----4-:R-:W-:Y:S02]  /*0290*/  DSETP.GT.AND P0, PT, R16.reuse, R22, PT ;  /* 0x000000161000722a */ /* 0x050fe40003f04000 */
[----:B------:R-:W-:Y:S01]  /*02a0*/  DSETP.GEU.AND P1, PT, R16, R20, PT ;  /* 0x000000141000722a */ /* 0x000fe20003f2e000 */
[----:B------:R-:W-:-:S03]  /*02b0*/  IMAD.MOV.U32 R16, RZ, RZ, RZ ;  /* 0x000000ffff107224 */ /* 0x000fc600078e00ff */
[C---:B------:R-:W-:Y:S02]  /*02c0*/  FSEL R13, R0.reuse, -1.875, P0 ;  /* 0xbff00000000d7808 */ /* 0x040fe40000000000 */
[----:B------:R-:W-:-:S06]  /*02d0*/  FSEL R17, -R0, 1.875, !P1 ;  /* 0x3ff0000000117808 */ /* 0x000fcc0004800100 */
[----:B------:R-:W-:Y:S01]  /*02e0*/  DADD R12, R12, -R16 ;  /* 0x000000000c0c7229 */ /* 0x000fe20000000810 */
[----:B------:R-:W0:Y:S07]  /*02f0*/  LDC.64 R16, c[0x0][0x398] ;  /* 0x0000e600ff107b82 */ /* 0x000e2e0000000a00 */
[----:B------:R-:W-:-:S08]  /*0300*/  DADD R12, R12, -1 ;  /* 0xbff000000c0c7429 */ /* 0x000fd00000000000 */
[----:B-----5:R-:W-:-:S07]  /*0310*/  DMUL R12, R12, R10 ;  /* 0x0000000a0c0c7228 */ /* 0x020fce0000000000 */
[----:B------:R1:W-:Y:S04]  /*0320*/  STG.E.64 desc[UR4][R8.64], R12 ;  /* 0x0000000c08007986 */ /* 0x0003e8000c101b04 */
[----:B------:R-:W2:Y:S04]  /*0330*/  LDG.E.64 R22, desc[UR4][R4.64+0x8] ;  /* 0x0000080404167981 */ /* 0x000ea8000c1e1b00 */
[----:B------:R-:W4:Y:S01]  /*0340*/  LDG.E.64 R20, desc[UR4][R2.64] ;  /* 0x0000000402147981 */ /* 0x000f22000c1e1b00 */
[----:B0-----:R-:W-:-:S05]  /*0350*/  IMAD.WIDE R16, R14, 0x8, R16 ;  /* 0x000000080e107825 */ /* 0x001fca00078e0210 */
[----:B------:R-:W5:Y:S01]  /*0360*/  LDG.E.64 R10, desc[UR4][R16.64] ;  /* 0x00000004100a7981 */ /* 0x000f62000c1e1b00 */
[C---:B--2---:R-:W-:Y:S02]  /*0370*/  DMUL R24, R22.reuse, -0.5 ;  /* 0xbfe0000016187828 */ /* 0x044fe40000000000 */
[----:B------:R-:W-:-:S06]  /*0380*/  DMUL R22, R22, 0.5 ;  /* 0x3fe0000016167828 */ /* 0x000fcc0000000000 */
[C---:B----4-:R-:W-:Y:S02]  /*0390*/  DSETP.GT.AND P0, PT, R20.reuse, R24, PT ;  /* 0x000000181400722a */ /* 0x050fe40003f04000 */
[----:B------:R-:W-:Y:S01]  /*03a0*/  DSETP.GEU.AND P1, PT, R20, R22, PT ;  /* 0x000000161400722a */ /* 0x000fe20003f2e000 */
[----:B------:R-:W-:-:S03]  /*03b0*/  IMAD.MOV.U32 R20, RZ, RZ, RZ ;  /* 0x000000ffff147224 */ /* 0x000fc600078e00ff */
[----:B------:R-:W-:Y:S01]  /*03c0*/  FSEL R21, RZ, 1.875, !P0 ;  /* 0x3ff00000ff157808 */ /* 0x000fe20004000000 */
[----:B------:R-:W-:Y:S01]  /*03d0*/  IMAD.MOV.U32 R22, RZ, RZ, RZ ;  /* 0x000000ffff167224 */ /* 0x000fe200078e00ff */
[----:B------:R-:W-:-:S06]  /*03e0*/  FSEL R23, RZ, 1.875, !P1 ;  /* 0x3ff00000ff177808 */ /* 0x000fcc0004800000 */
[----:B-1----:R-:W-:-:S08]  /*03f0*/  DADD R12, R20, -R22 ;  /* 0x00000000140c7229 */ /* 0x002fd00000000816 */
[----:B-----5:R-:W-:-:S07]  /*0400*/  DMUL R10, R12, R10 ;  /* 0x0000000a0c0a7228 */ /* 0x020fce0000000000 */
[----:B------:R0:W-:Y:S04]  /*0410*/  STG.E.64 desc[UR4][R16.64], R10 ;  /* 0x0000000a10007986 */ /* 0x0001e8000c101b04 */
[----:B------:R-:W2:Y:S04]  /*0420*/  LDG.E.64 R12, desc[UR4][R4.64+0x8] ;  /* 0x00000804040c7981 */ /* 0x000ea8000c1e1b00 */
[----:B------:R-:W4:Y:S04]  /*0430*/  LDG.E.64 R2, desc[UR4][R2.64] ;  /* 0x0000000402027981 */ /* 0x000f28000c1e1b00 */
[----:B------:R-:W5:Y:S01]  /*0440*/  LDG.E.64 R22, desc[UR4][R8.64] ;  /* 0x0000000408167981 */ /* 0x000f62000c1e1b00 */
[----:B--2---:R-:W-:-:S02]  /*0450*/  DMUL R20, R12, -0.5 ;  /* 0xbfe000000c147828 */ /* 0x004fc40000000000 */
[----:B------:R-:W-:-:S06]  /*0460*/  DMUL R12, R12, 0.5 ;  /* 0x3fe000000c0c7828 */ /* 0x000fcc0000000000 */
[C---:B----4-:R-:W-:Y:S02]  /*0470*/  DSETP.GT.AND P0, PT, R2.reuse, R20, PT ;  /* 0x000000140200722a */ /* 0x050fe40003f04000 */
[----:B------:R-:W-:Y:S01]  /*0480*/  DSETP.GEU.AND P1, PT, R2, R12, PT ;  /* 0x0000000c0200722a */ /* 0x000fe20003f2e000 */
[----:B------:R-:W-:Y:S02]  /*0490*/  IMAD.MOV.U32 R20, RZ, RZ, RZ ;  /* 0x000000ffff147224 */ /* 0x000fe400078e00ff */
[----:B------:R-:W-:Y:S01]  /*04a0*/  IMAD.MOV.U32 R12, RZ, RZ, RZ ;  /* 0x000000ffff0c7224 */ /* 0x000fe200078e00ff */
[----:B------:R-:W-:Y:S02]  /*04b0*/  FSEL R13, RZ, 1.875, !P0 ;  /* 0x3ff00000ff0d7808 */ /* 0x000fe40004000000 */
[----:B------:R-:W-:-:S06]  /*04c0*/  FSEL R21, RZ, 1.875, !P1 ;  /* 0x3ff00000ff157808 */ /* 0x000fcc0004800000 */
[----:B0-----:R-:W-:-:S08]  /*04d0*/  DADD R10, R12, -R20 ;  /* 0x000000000c0a7229 */ /* 0x001fd00000000814 */
        /* <DEDUP_REMOVED lines=9> */
[----:B------:R-:W-:-:S03]  /*0570*/  IMAD.MOV.U32 R2, RZ, RZ, RZ ;  /* 0x000000ffff027224 */ /* 0x000fc600078e00ff */
[----:B------:R-:W-:Y:S01]  /*0580*/  FSEL R3, RZ, 1.875, !P0 ;  /* 0x3ff00000ff037808 */ /* 0x000fe20004000000 */
[----:B------:R-:W-:Y:S01]  /*0590*/  IMAD.MOV.U32 R12, RZ, RZ, RZ ;  /* 0x000000ffff0c7224 */ /* 0x000fe200078e00ff */
[----:B------:R-:W-:-:S06]  /*05a0*/  FSEL R13, RZ, 1.875, !P1 ;  /* 0x3ff00000ff0d7808 */ /* 0x000fcc0004800000 */
[----:B------:R-:W-:-:S08]  /*05b0*/  DADD R2, R2, -R12 ;  /* 0x0000000002027229 */ /* 0x000fd0000000080c */
[----:B-----5:R-:W-:-:S07]  /*05c0*/  DMUL R2, R2, R22 ;  /* 0x0000001602027228 */ /* 0x020fce0000000000 */
[----:B------:R1:W-:Y:S04]  /*05d0*/  STG.E.64 desc[UR4][R16.64], R2 ;  /* 0x0000000210007986 */ /* 0x0003e8000c101b04 */
[----:B0-----:R-:W2:Y:S04]  /*05e0*/  LDG.E.64 R10, desc[UR4][R4.64+0x10] ;  /* 0x00001004040a7981 */ /* 0x001ea8000c1e1b00 */
        /* <DEDUP_REMOVED lines=14> */
[----:B------:R-:W4:Y:S01]  /*06d0*/  LDG.E.64 R8, desc[UR4][R18.64] ;  /* 0x0000000412087981 */ /* 0x000f22000c1e1b00 */
[----:B------:R-:W-:Y:S01]  /*06e0*/  IMAD.MOV.U32 R10, RZ, RZ, 0x1 ;  /* 0x00000001ff0a7424 */ /* 0x000fe200078e00ff */
[----:B------:R-:W-:Y:S01]  /*06f0*/  BSSY.RECONVERGENT B0, `(.L_x_16) ;  /* 0x0000014000007945 */ /* 0x000fe20003800200 */
[----:B0-----:R-:W3:Y:S01]  /*0700*/  LDC.64 R6, c[0x0][0x3c0] ;  /* 0x0000f000ff067b82 */ /* 0x001ee20000000a00 */
[----:B--2---:R-:W0:Y:S01]  /*0710*/  MUFU.RCP64H R11, R5 ;  /* 0x00000005000b7308 */ /* 0x004e220000001800 */
[----:B----4-:R-:W-:-:S02]  /*0720*/  FSETP.GEU.AND P1, PT, |R9|, 6.5827683646048100446e-37, PT ;  /* 0x036000000900780b */ /* 0x010fc40003f2e200 */
[----:B0-----:R-:W-:-:S08]  /*0730*/  DFMA R12, -R4, R10, 1 ;  /* 0x3ff00000040c742b */ /* 0x001fd0000000010a */
[----:B------:R-:W-:-:S08]  /*0740*/  DFMA R12, R12, R12, R12 ;  /* 0x0000000c0c0c722b */ /* 0x000fd0000000000c */
[----:B------:R-:W-:-:S08]  /*0750*/  DFMA R12, R10, R12, R10 ;  /* 0x0000000c0a0c722b */ /* 0x000fd0000000000a */
[----:B------:R-:W-:-:S08]  /*0760*/  DFMA R10, -R4, R12, 1 ;  /* 0x3ff00000040a742b */ /* 0x000fd0000000010c */
[----:B------:R-:W-:-:S08]  /*0770*/  DFMA R10, R12, R10, R12 ;  /* 0x0000000a0c0a722b */ /* 0x000fd0000000000c */
[----:B------:R-:W-:-:S08]  /*0780*/  DMUL R12, R8, R10 ;  /* 0x0000000a080c7228 */ /* 0x000fd00000000000 */
[----:B------:R-:W-:-:S08]  /*0790*/  DFMA R2, -R4, R12, R8 ;  /* 0x0000000c0402722b */ /* 0x000fd00000000108 */
[----:B------:R-:W-:Y:S02]  /*07a0*/  DFMA R2, R10, R2, R12 ;  /* 0x000000020a02722b */ /* 0x000fe4000000000c */
[----:B---3--:R-:W-:-:S08]  /*07b0*/  DMUL R12, R6, UR6 ;  /* 0x00000006060c7c28 */ /* 0x008fd00008000000 */
[----:B------:R-:W-:-:S05]  /*07c0*/  FFMA R0, RZ, R5, R3 ;  /* 0x00000005ff007223 */ /* 0x000fca0000000003 */
[----:B------:R-:W-:-:S13]  /*07d0*/  FSETP.GT.AND P0, PT, |R0|, 1.469367938527859385e-39, PT ;  /* 0x001000000000780b */ /* 0x000fda0003f04200 */
[----:B------:R-:W-:Y:S05]  /*07e0*/  @P0 BRA P1, `(.L_x_17) ;  /* 0x0000000000100947 */ /* 0x000fea0000800000 */
[----:B------:R-:W-:-:S07]  /*07f0*/  MOV R0, 0x810 ;  /* 0x0000081000007802 */ /* 0x000fce0000000f00 */
[----:B------:R-:W-:Y:S05]  /*0800*/  CALL.REL.NOINC `($__internal_1_$__cuda_sm20_div_rn_f64_full) ;  /* 0x0000000400447944 */ /* 0x000fea0003c00000 */
[----:B------:R-:W-:Y:S01]  /*0810*/  MOV R2, R4 ;  /* 0x0000000400027202 */ /* 0x000fe20000000f00 */
[----:B------:R-:W-:-:S07]  /*0820*/  IMAD.MOV.U32 R3, RZ, RZ, R5 ;  /* 0x000000ffff037224 */ /* 0x000fce00078e0005 */
.L_x_17:
[----:B------:R-:W-:Y:S05]  /*0830*/  BSYNC.RECONVERGENT B0 ;  /* 0x0000000000007941 */ /* 0x000fea0003800200 */
.L_x_16:
        /* <DEDUP_REMOVED lines=32> */
[----:B------:R-:W-:Y:S05]  /*0a40*/  CALL.REL.NOINC `($__internal_1_$__cuda_sm20_div_rn_f64_full) ;  /* 0x0000000000b47944 */ /* 0x000fea0003c00000 */
[----:B------:R-:W-:Y:S02]  /*0a50*/  IMAD.MOV.U32 R2, RZ, RZ, R4 ;  /* 0x000000ffff027224 */ /* 0x000fe400078e0004 */
[----:B------:R-:W-:-:S07]  /*0a60*/  IMAD.MOV.U32 R3, RZ, RZ, R5 ;  /* 0x000000ffff037224 */ /* 0x000fce00078e0005 */
.L_x_19:
[----:B------:R-:W-:Y:S05]  /*0a70*/  BSYNC.RECONVERGENT B0 ;  /* 0x0000000000007941 */ /* 0x000fea0003800200 */
.L_x_18:
[----:B------:R-:W-:Y:S01]  /*0a80*/  IMAD.MOV.U32 R5, RZ, RZ, 0x3fe00000 ;  /* 0x3fe00000ff057424 */ /* 0x000fe200078e00ff */
[----:B------:R-:W-:-:S04]  /*0a90*/  MOV R4, RZ ;  /* 0x000000ff00047202 */ /* 0x000fc80000000f00 */
[----:B------:R-:W-:-:S06]  /*0aa0*/  LOP3.LUT R5, R5, 0x80000000, R3, 0xb8, !PT ;  /* 0x8000000005057812 */ /* 0x000fcc00078eb803 */
[----:B------:R-:W-:Y:S01]  /*0ab0*/  DADD.RZ R2, R4, R2 ;  /* 0x0000000004027229 */ /* 0x000fe2000000c002 */
[----:B------:R-:W0:Y:S09]  /*0ac0*/  LDC.64 R4, c[0x0][0x3b8] ;  /* 0x0000ee00ff047b82 */ /* 0x000e320000000a00 */
        /* <DEDUP_REMOVED lines=22> */
[----:B------:R-:W-:-:S07]  /*0c30*/  IMAD.MOV.U32 R9, RZ, RZ, R19 ;  /* 0x000000ffff097224 */ /* 0x000fce00078e0013 */
[----:B------:R-:W-:Y:S05]  /*0c40*/  CALL.REL.NOINC `($__internal_1_$__cuda_sm20_div_rn_f64_full) ;  /* 0x0000000000347944 */ /* 0x000fea0003c00000 */
[----:B------:R-:W-:Y:S02]  /*0c50*/  IMAD.MOV.U32 R2, RZ, RZ, R4 ;  /* 0x000000ffff027224 */ /* 0x000fe400078e0004 */
[----:B------:R-:W-:-:S07]  /*0c60*/  IMAD.MOV.U32 R3, RZ, RZ, R5 ;  /* 0x000000ffff037224 */ /* 0x000fce00078e0005 */
.L_x_21:
[----:B------:R-:W-:Y:S05]  /*0c70*/  BSYNC.RECONVERGENT B0 ;  /* 0x0000000000007941 */ /* 0x000fea0003800200 */
.L_x_20:
[----:B------:R-:W2:Y:S01]  /*0c80*/  LDG.E.64 R6, desc[UR4][R16.64] ;  /* 0x0000000410067981 */ /* 0x000ea2000c1e1b00 */
[----:B------:R-:W-:Y:S01]  /*0c90*/  IMAD.MOV.U32 R5, RZ, RZ, 0x3fe00000 ;  /* 0x3fe00000ff057424 */ /* 0x000fe200078e00ff */
[----:B------:R-:W2:Y:S01]  /*0ca0*/  LDCU.64 UR6, c[0x0][0x3b0] ;  /* 0x00007600ff0677ac */ /* 0x000ea20008000a00 */
[----:B------:R-:W-:-:S03]  /*0cb0*/  IMAD.MOV.U32 R4, RZ, RZ, RZ ;  /* 0x000000ffff047224 */ /* 0x000fc600078e00ff */
[----:B------:R-:W-:-:S06]  /*0cc0*/  LOP3.LUT R5, R5, 0x80000000, R3, 0xb8, !PT ;  /* 0x8000000005057812 */ /* 0x000fcc00078eb803 */
[----:B------:R-:W-:-:S10]  /*0cd0*/  DADD.RZ R2, R4, R2 ;  /* 0x0000000004027229 */ /* 0x000fd4000000c002 */
[----:B------:R-:W2:Y:S02]  /*0ce0*/  FRND.F64.TRUNC R2, R2 ;  /* 0x0000000200027313 */ /* 0x000ea4000030d800 */
[----:B--2---:R-:W-:-:S07]  /*0cf0*/  DFMA R6, -R2, UR6, R6 ;  /* 0x0000000602067c2b */ /* 0x004fce0008000106 */
[----:B------:R-:W-:Y:S01]  /*0d00*/  STG.E.64 desc[UR4][R16.64], R6 ;  /* 0x0000000610007986 */ /* 0x000fe2000c101b04 */
[----:B------:R-:W-:Y:S05]  /*0d10*/  EXIT ;  /* 0x000000000000794d */ /* 0x000fea0003800000 */
        .weak           $__internal_1_$__cuda_sm20_div_rn_f64_full
        .type           $__internal_1_$__cuda_sm20_div_rn_f64_full,@function
        .size           $__internal_1_$__cuda_sm20_div_rn_f64_full,(.L_x_45 - $__internal_1_$__cuda_sm20_div_rn_f64_full)
$__internal_1_$__cuda_sm20_div_rn_f64_full:
[----:B------:R-:W-:Y:S01]  /*0d20*/  FSETP.GEU.AND P2, PT, |R9|, 1.469367938527859385e-39, PT ;  /* 0x001000000900780b */ /* 0x000fe20003f4e200 */
[----:B------:R-:W-:Y:S01]  /*0d30*/  IMAD.MOV.U32 R20, RZ, RZ, R8 ;  /* 0x000000ffff147224 */ /* 0x000fe200078e0008 */
[C---:B------:R-:W-:Y:S01]  /*0d40*/  FSETP.GEU.AND P0, PT, |R5|.reuse, 1.469367938527859385e-39, PT ;  /* 0x001000000500780b */ /* 0x040fe20003f0e200 */
[----:B------:R-:W-:Y:S01]  /*0d50*/  BSSY.RECONVERGENT B1, `(.L_x_22) ;  /* 0x0000054000017945 */ /* 0x000fe20003800200 */
[----:B------:R-:W-:Y:S02]  /*0d60*/  LOP3.LUT R6, R5, 0x800fffff, RZ, 0xc0, !PT ;  /* 0x800fffff05067812 */ /* 0x000fe400078ec0ff */
[----:B------:R-:W-:Y:S02]  /*0d70*/  LOP3.LUT R2, R9, 0x7ff00000, RZ, 0xc0, !PT ;  /* 0x7ff0000009027812 */ /* 0x000fe400078ec0ff */
[----:B------:R-:W-:Y:S01]  /*0d80*/  LOP3.LUT R7, R6, 0x3ff00000, RZ, 0xfc, !PT ;  /* 0x3ff0000006077812 */ /* 0x000fe200078efcff */
[----:B------:R-:W-:Y:S01]  /*0d90*/  IMAD.MOV.U32 R6, RZ, RZ, R4 ;  /* 0x000000ffff067224 */ /* 0x000fe200078e0004 */
[----:B------:R-:W-:-:S02]  /*0da0*/  LOP3.LUT R29, R5, 0x7ff00000, RZ, 0xc0, !PT ;  /* 0x7ff00000051d7812 */ /* 0x000fc400078ec0ff */
[----:B------:R-:W-:Y:S01]  /*0db0*/  MOV R22, 0x1 ;  /* 0x0000000100167802 */ /* 0x000fe20000000f00 */
[----:B------:R-:W-:Y:S01]  /*0dc0*/  @!P2 IMAD.MOV.U32 R24, RZ, RZ, RZ ;  /* 0x000000ffff18a224 */ /* 0x000fe200078e00ff */
[----:B------:R-:W-:Y:S01]  /*0dd0*/  @!P2 LOP3.LUT R3, R5, 0x7ff00000, RZ, 0xc0, !PT ;  /* 0x7ff000000503a812 */ /* 0x000fe200078ec0ff */
[----:B------:R-:W-:Y:S01]  /*0de0*/  @!P0 DMUL R6, R4, 8.98846567431157953865e+307 ;  /* 0x7fe0000004068828 */ /* 0x000fe20000000000 */
[C---:B------:R-:W-:Y:S02]  /*0df0*/  ISETP.GE.U32.AND P1, PT, R2.reuse, R29, PT ;  /* 0x0000001d0200720c */ /* 0x040fe40003f26070 */
[----:B------:R-:W-:Y:S01]  /*0e00*/  @!P2 ISETP.GE.U32.AND P3, PT, R2, R3, PT ;  /* 0x000000030200a20c */ /* 0x000fe20003f66070 */
[----:B------:R-:W-:Y:S02]  /*0e10*/  IMAD.MOV.U32 R3, RZ, RZ, 0x1ca00000 ;  /* 0x1ca00000ff037424 */ /* 0x000fe400078e00ff */
[----:B------:R-:W0:Y:S03]  /*0e20*/  MUFU.RCP64H R23, R7 ;  /* 0x0000000700177308 */ /* 0x000e260000001800 */
[----:B------:R-:W-:-:S02]  /*0e30*/  @!P2 SEL R25, R3, 0x63400000, !P3 ;  /* 0x634000000319a807 */ /* 0x000fc40005800000 */
[----:B------:R-:W-:Y:S02]  /*0e40*/  SEL R21, R3, 0x63400000, !P1 ;  /* 0x6340000003157807 */ /* 0x000fe40004800000 */
[--C-:B------:R-:W-:Y:S02]  /*0e50*/  @!P2 LOP3.LUT R25, R25, 0x80000000, R9.reuse, 0xf8, !PT ;  /* 0x800000001919a812 */ /* 0x100fe400078ef809 */
[----:B------:R-:W-:Y:S02]  /*0e60*/  LOP3.LUT R21, R21, 0x800fffff, R9, 0xf8, !PT ;  /* 0x800fffff15157812 */ /* 0x000fe400078ef809 */
[----:B------:R-:W-:Y:S02]  /*0e70*/  @!P2 LOP3.LUT R25, R25, 0x100000, RZ, 0xfc, !PT ;  /* 0x001000001919a812 */ /* 0x000fe400078efcff */
[----:B------:R-:W-:-:S04]  /*0e80*/  @!P0 LOP3.LUT R29, R7, 0x7ff00000, RZ, 0xc0, !PT ;  /* 0x7ff00000071d8812 */ /* 0x000fc800078ec0ff */
        /* <DEDUP_REMOVED lines=16> */
[----:B------:R-:W-:-:S04]  /*0f90*/  LOP3.LUT R9, R5, 0x7ff00000, RZ, 0xc0, !PT ;  /* 0x7ff0000005097812 */ /* 0x000fc800078ec0ff */
[CC--:B------:R-:W-:Y:S02]  /*0fa0*/  VIADDMNMX R8, R2.reuse, -R9.reuse, 0xb9600000, !PT ;  /* 0xb960000002087446 */ /* 0x0c0fe40007800909 */
[----:B------:R-:W-:Y:S02]  /*0fb0*/  ISETP.GE.U32.AND P0, PT, R2, R9, PT ;  /* 0x000000090200720c */ /* 0x000fe40003f06070 */
[----:B------:R-:W-:Y:S02]  /*0fc0*/  VIMNMX R8, PT, PT, R8, 0x46a00000, PT ;  /* 0x46a0000008087848 */ /* 0x000fe40003fe0100 */
[----:B------:R-:W-:-:S05]  /*0fd0*/  SEL R3, R3, 0x63400000, !P0 ;  /* 0x6340000003037807 */ /* 0x000fca0004000000 */
[----:B------:R-:W-:Y:S02]  /*0fe0*/  IMAD.IADD R22, R8, 0x1, -R3 ;  /* 0x0000000108167824 */ /* 0x000fe400078e0a03 */
[----:B------:R-:W-:Y:S02]  /*0ff0*/  IMAD.MOV.U32 R8, RZ, RZ, RZ ;  /* 0x000000ffff087224 */ /* 0x000fe400078e00ff */
        /* <DEDUP_REMOVED lines=20> */
.L_x_23:
[----:B------:R-:W-:-:S14]  /*1140*/  DSETP.NAN.AND P0, PT, R8, R8, PT ;  /* 0x000000080800722a */ /* 0x000fdc0003f08000 */
[----:B------:R-:W-:Y:S05]  /*1150*/  @P0 BRA `(.L_x_25) ;  /* 0x0000000000440947 */ /* 0x000fea0003800000 */
[----:B------:R-:W-:-:S14]  /*1160*/  DSETP.NAN.AND P0, PT, R4, R4, PT ;  /* 0x000000040400722a */ /* 0x000fdc0003f08000 */
[----:B------:R-:W-:Y:S05]  /*1170*/  @P0 BRA `(.L_x_26) ;  /* 0x0000000000300947 */ /* 0x000fea0003800000 */
[----:B------:R-:W-:Y:S01]  /*1180*/  ISETP.NE.AND P0, PT, R22, R29, PT ;  /* 0x0000001d1600720c */ /* 0x000fe20003f05270 */
[----:B------:R-:W-:Y:S01]  /*1190*/  IMAD.MOV.U32 R2, RZ, RZ, 0x0 ;  /* 0x00000000ff027424 */ /* 0x000fe200078e00ff */
[----:B------:R-:W-:-:S11]  /*11a0*/  MOV R3, 0xfff80000 ;  /* 0xfff8000000037802 */ /* 0x000fd60000000f00 */
[----:B------:R-:W-:Y:S05]  /*11b0*/  @!P0 BRA `(.L_x_24) ;  /* 0x0000000000348947 */ /* 0x000fea0003800000 */
[----:B------:R-:W-:Y:S02]  /*11c0*/  ISETP.NE.AND P0, PT, R22, 0x7ff00000, PT ;  /* 0x7ff000001600780c */ /* 0x000fe40003f05270 */
[----:B------:R-:W-:Y:S02]  /*11d0*/  LOP3.LUT R3, R9, 0x80000000, R5, 0x48, !PT ;  /* 0x8000000009037812 */ /* 0x000fe400078e4805 */
[----:B------:R-:W-:-:S13]  /*11e0*/  ISETP.EQ.OR P0, PT, R29, RZ, !P0 ;  /* 0x000000ff1d00720c */ /* 0x000fda0004702670 */
[----:B------:R-:W-:Y:S01]  /*11f0*/  @P0 LOP3.LUT R4, R3, 0x7ff00000, RZ, 0xfc, !PT ;  /* 0x7ff0000003040812 */ /* 0x000fe200078efcff */
[----:B------:R-:W-:Y:S02]  /*1200*/  @!P0 IMAD.MOV.U32 R2, RZ, RZ, RZ ;  /* 0x000000ffff028224 */ /* 0x000fe400078e00ff */
[----:B------:R-:W-:Y:S02]  /*1210*/  @P0 IMAD.MOV.U32 R2, RZ, RZ, RZ ;  /* 0x000000ffff020224 */ /* 0x000fe400078e00ff */
[----:B------:R-:W-:Y:S01]  /*1220*/  @P0 IMAD.MOV.U32 R3, RZ, RZ, R4 ;  /* 0x000000ffff030224 */ /* 0x000fe200078e0004 */
[----:B------:R-:W-:Y:S06]  /*1230*/  BRA `(.L_x_24) ;  /* 0x0000000000147947 */ /* 0x000fec0003800000 */
.L_x_26:
[----:B------:R-:W-:Y:S01]  /*1240*/  LOP3.LUT R3, R5, 0x80000, RZ, 0xfc, !PT ;  /* 0x0008000005037812 */ /* 0x000fe200078efcff */
[----:B------:R-:W-:Y:S01]  /*1250*/  IMAD.MOV.U32 R2, RZ, RZ, R4 ;  /* 0x000000ffff027224 */ /* 0x000fe200078e0004 */
[----:B------:R-:W-:Y:S06]  /*1260*/  BRA `(.L_x_24) ;  /* 0x0000000000087947 */ /* 0x000fec0003800000 */
.L_x_25:
[----:B------:R-:W-:Y:S01]  /*1270*/  LOP3.LUT R3, R9, 0x80000, RZ, 0xfc, !PT ;  /* 0x0008000009037812 */ /* 0x000fe200078efcff */
[----:B------:R-:W-:-:S07]  /*1280*/  IMAD.MOV.U32 R2, RZ, RZ, R8 ;  /* 0x000000ffff027224 */ /* 0x000fce00078e0008 */
.L_x_24:
[----:B------:R-:W-:Y:S05]  /*1290*/  BSYNC.RECONVERGENT B1 ;  /* 0x0000000000017941 */ /* 0x000fea0003800200 */
.L_x_22:
[----:B------:R-:W-:Y:S02]  /*12a0*/  IMAD.MOV.U32 R4, RZ, RZ, R2 ;  /* 0x000000ffff047224 */ /* 0x000fe400078e0002 */
[----:B------:R-:W-:Y:S02]  /*12b0*/  IMAD.MOV.U32 R5, RZ, RZ, R3 ;  /* 0x000000ffff057224 */ /* 0x000fe400078e0003 */
[----:B------:R-:W-:Y:S02]  /*12c0*/  IMAD.MOV.U32 R2, RZ, RZ, R0 ;  /* 0x000000ffff027224 */ /* 0x000fe400078e0000 */
[----:B------:R-:W-:-:S04]  /*12d0*/  IMAD.MOV.U32 R3, RZ, RZ, 0x0 ;  /* 0x00000000ff037424 */ /* 0x000fc800078e00ff */
[----:B------:R-:W-:Y:S05]  /*12e0*/  RET.REL.NODEC R2 `(_Z19nonslipXperiodicBC2PdS_S_S_S_S_dS_di) ;  /* 0xffffffec02447950 */ /* 0x000fea0003c3ffff */
.L_x_27:
        /* <DEDUP_REMOVED lines=9> */
.L_x_45:


//--------------------- .text._Z19nonslipXperiodicBC1PdS_S_S_S_S_dS_di --------------------------
	.section	.text._Z19nonslipXperiodicBC1PdS_S_S_S_S_dS_di,"ax",@progbits
	.align	128
        .global         _Z19nonslipXperiodicBC1PdS_S_S_S_S_dS_di
        .type           _Z19nonslipXperiodicBC1PdS_S_S_S_S_dS_di,@function
        .size           _Z19nonslipXperiodicBC1PdS_S_S_S_S_dS_di,(.L_x_46 - _Z19nonslipXperiodicBC1PdS_S_S_S_S_dS_di)
        .other          _Z19nonslipXperiodicBC1PdS_S_S_S_S_dS_di,@"STO_CUDA_ENTRY STV_DEFAULT"
_Z19nonslipXperiodicBC1PdS_S_S_S_S_dS_di:
.text._Z19nonslipXperiodicBC1PdS_S_S_S_S_dS_di:
        /* <DEDUP_REMOVED lines=13> */
[----:B0-----:R-:W4:Y:S07]  /*00d0*/  LDG.E.64 R10, desc[UR4][R4.64+0x8] ;  /* 0x00000804040a7981 */ /* 0x001f2e000c1e1b00 */
[----:B------:R-:W0:Y:S01]  /*00e0*/  LDC.64 R22, c[0x0][0x390] ;  /* 0x0000e400ff167b82 */ /* 0x000e220000000a00 */
[----:B--2---:R-:W-:-:S07]  /*00f0*/  IMAD.WIDE R24, R2, 0x8, R24 ;  /* 0x0000000802187825 */ /* 0x004fce00078e0218 */
[----:B------:R-:W2:Y:S01]  /*0100*/  LDC.64 R16, c[0x0][0x3a8] ;  /* 0x0000ea00ff107b82 */ /* 0x000ea20000000a00 */
[----:B------:R-:W5:Y:S01]  /*0110*/  LDG.E.64 R8, desc[UR4][R24.64] ;  /* 0x0000000418087981 */ /* 0x000f62000c1e1b00 */
[----:B---3--:R-:W-:-:S05]  /*0120*/  IMAD.WIDE R6, R2, 0x8, R6 ;  /* 0x0000000802067825 */ /* 0x008fca00078e0206 */
[----:B------:R-:W3:Y:S01]  /*0130*/  LDG.E.64 R14, desc[UR4][R6.64] ;  /* 0x00000004060e7981 */ /* 0x000ee2000c1e1b00 */
[----:B0-----:R-:W-:-:S04]  /*0140*/  IMAD.WIDE R22, R2, 0x8, R22 ;  /* 0x0000000802167825 */ /* 0x001fc800078e0216 */
[----:B--2---:R-:W-:Y:S01]  /*0150*/  IMAD.WIDE R16, R2, 0x8, R16 ;  /* 0x0000000802107825 */ /* 0x004fe200078e0210 */
[C---:B----4-:R-:W-:Y:S02]  /*0160*/  DMUL R12, R10.reuse, 0.5 ;  /* 0x3fe000000a0c7828 */ /* 0x050fe40000000000 */
[----:B------:R-:W-:-:S06]  /*0170*/  DMUL R10, R10, -0.5 ;  /* 0xbfe000000a0a7828 */ /* 0x000fcc0000000000 */
[C---:B-----5:R-:W-:Y:S02]  /*0180*/  DSETP.GT.AND P0, PT, R8.reuse, R12, PT ;  /* 0x0000000c0800722a */ /* 0x060fe40003f04000 */
[----:B------:R-:W-:Y:S01]  /*0190*/  DSETP.GEU.AND P1, PT, R8, R10, PT ;  /* 0x0000000a0800722a */ /* 0x000fe20003f2e000 */
[----:B------:R-:W-:-:S03]  /*01a0*/  IMAD.MOV.U32 R8, RZ, RZ, RZ ;  /* 0x000000ffff087224 */ /* 0x000fc600078e00ff */
[----:B------:R-:W-:Y:S01]  /*01b0*/  FSEL R9, RZ, 1.875, !P0 ;  /* 0x3ff00000ff097808 */ /* 0x000fe20004000000 */
[----:B------:R-:W-:Y:S01]  /*01c0*/  IMAD.MOV.U32 R10, RZ, RZ, RZ ;  /* 0x000000ffff0a7224 */ /* 0x000fe200078e00ff */
[----:B------:R-:W-:-:S06]  /*01d0*/  FSEL R11, RZ, 1.875, !P1 ;  /* 0x3ff00000ff0b7808 */ /* 0x000fcc0004800000 */
[----:B------:R-:W-:-:S08]  /*01e0*/  DADD R8, R8, -R10 ;  /* 0x0000000008087229 */ /* 0x000fd0000000080a */
[----:B---3--:R-:W-:-:S07]  /*01f0*/  DMUL R8, R8, R14 ;  /* 0x0000000e08087228 */ /* 0x008fce0000000000 */
[----:B------:R0:W-:Y:S04]  /*0200*/  STG.E.64 desc[UR4][R6.64], R8 ;  /* 0x0000000806007986 */ /* 0x0001e8000c101b04 */
[----:B------:R-:W2:Y:S04]  /*0210*/  LDG.E.64 R12, desc[UR4][R4.64+0x10] ;  /* 0x00001004040c7981 */ /* 0x000ea8000c1e1b00 */
[----:B------:R-:W3:Y:S04]  /*0220*/  LDG.E.64 R10, desc[UR4][R22.64] ;  /* 0x00000004160a7981 */ /* 0x000ee8000c1e1b00 */
[----:B------:R-:W4:Y:S01]  /*0230*/  LDG.E.64 R18, desc[UR4][R16.64] ;  /* 0x0000000410127981 */ /* 0x000f22000c1e1b00 */
[----:B0-----:R-:W-:Y:S01]  /*0240*/  IMAD.MOV.U32 R6, RZ, RZ, RZ ;  /* 0x000000ffff067224 */ /* 0x001fe200078e00ff */
[----:B--2---:R-:W-:-:S02]  /*0250*/  DMUL R14, R12, 0.5 ;  /* 0x3fe000000c0e7828 */ /* 0x004fc40000000000 */
[----:B------:R-:W-:-:S06]  /*0260*/  DMUL R12, R12, -0.5 ;  /* 0xbfe000000c0c7828 */ /* 0x000fcc0000000000 */
[C---:B---3--:R-:W-:Y:S02]  /*0270*/  DSETP.GT.AND P0, PT, R10.reuse, R14, PT ;  /* 0x0000000e0a00722a */ /* 0x048fe40003f04000 */
[----:B------:R-:W-:Y:S01]  /*0280*/  DSETP.GEU.AND P1, PT, R10, R12, PT ;  /* 0x0000000c0a00722a */ /* 0x000fe20003f2e000 */
[----:B------:R-:W-:-:S03]  /*0290*/  IMAD.MOV.U32 R10, RZ, RZ, RZ ;  /* 0x000000ffff0a7224 */ /* 0x000fc600078e00ff */
[----:B------:R-:W-:Y:S02]  /*02a0*/  FSEL R11, RZ, 1.875, !P0 ;  /* 0x3ff00000ff0b7808 */ /* 0x000fe40004000000 */
[----:B------:R-:W-:-:S06]  /*02b0*/  FSEL R7, RZ, 1.875, !P1 ;  /* 0x3ff00000ff077808 */ /* 0x000fcc0004800000 */
[----:B------:R-:W-:-:S08]  /*02c0*/  DADD R6, R10, -R6 ;  /* 0x000000000a067229 */ /* 0x000fd00000000806 */
[----:B----4-:R-:W-:Y:S01]  /*02d0*/  DMUL R6, R6, R18 ;  /* 0x0000001206067228 */ /* 0x010fe20000000000 */
[----:B------:R-:W-:Y:S01]  /*02e0*/  IMAD.MOV.U32 R8, RZ, RZ, 0x1 ;  /* 0x00000001ff087424 */ /* 0x000fe200078e00ff */
[----:B------:R-:W1:Y:S05]  /*02f0*/  LDC.64 R18, c[0x0][0x3c0] ;  /* 0x0000f000ff127b82 */ /* 0x000e6a0000000a00 */
[----:B------:R0:W-:Y:S04]  /*0300*/  STG.E.64 desc[UR4][R16.64], R6 ;  /* 0x0000000610007986 */ /* 0x0001e8000c101b04 */
[----:B------:R-:W2:Y:S04]  /*0310*/  LDG.E.64 R10, desc[UR4][R4.64+0x10] ;  /* 0x00001004040a7981 */ /* 0x000ea8000c1e1b00 */
[----:B------:R-:W3:Y:S01]  /*0320*/  LDG.E.64 R14, desc[UR4][R22.64] ;  /* 0x00000004160e7981 */ /* 0x000ee2000c1e1b00 */
[----:B------:R-:W-:Y:S01]  /*0330*/  BSSY.RECONVERGENT B0, `(.L_x_28) ;  /* 0x0000013000007945 */ /* 0x000fe20003800200 */
[----:B-1----:R-:W-:Y:S01]  /*0340*/  DMUL R18, R18, UR6 ;  /* 0x0000000612127c28 */ /* 0x002fe20008000000 */
[----:B--2---:R-:W1:Y:S01]  /*0350*/  MUFU.RCP64H R9, R11 ;  /* 0x0000000b00097308 */ /* 0x004e620000001800 */
[----:B---3--:R-:W-:Y:S01]  /*0360*/  FSETP.GEU.AND P1, PT, |R15|, 6.5827683646048100446e-37, PT ;  /* 0x036000000f00780b */ /* 0x008fe20003f2e200 */
[----:B-1----:R-:W-:-:S08]  /*0370*/  DFMA R12, -R10, R8, 1 ;  /* 0x3ff000000a0c742b */ /* 0x002fd00000000108 */
[----:B------:R-:W-:-:S08]  /*0380*/  DFMA R12, R12, R12, R12 ;  /* 0x0000000c0c0c722b */ /* 0x000fd0000000000c */
[----:B------:R-:W-:-:S08]  /*0390*/  DFMA R12, R8, R12, R8 ;  /* 0x0000000c080c722b */ /* 0x000fd00000000008 */
[----:B------:R-:W-:-:S08]  /*03a0*/  DFMA R8, -R10, R12, 1 ;  /* 0x3ff000000a08742b */ /* 0x000fd0000000010c */
[----:B------:R-:W-:-:S08]  /*03b0*/  DFMA R8, R12, R8, R12 ;  /* 0x000000080c08722b */ /* 0x000fd0000000000c */
[----:B------:R-:W-:-:S08]  /*03c0*/  DMUL R12, R14, R8 ;  /* 0x000000080e0c7228 */ /* 0x000fd00000000000 */
[----:B0-----:R-:W-:-:S08]  /*03d0*/  DFMA R6, -R10, R12, R14 ;  /* 0x0000000c0a06722b */ /* 0x001fd0000000010e */
[----:B------:R-:W-:-:S10]  /*03e0*/  DFMA R4, R8, R6, R12 ;  /* 0x000000060804722b */ /* 0x000fd4000000000c */
[----:B------:R-:W-:-:S05]  /*03f0*/  FFMA R0, RZ, R11, R5 ;  /* 0x0000000bff007223 */ /* 0x000fca0000000005 */
[----:B------:R-:W-:-:S13]  /*0400*/  FSETP.GT.AND P0, PT, |R0|, 1.469367938527859385e-39, PT ;  /* 0x001000000000780b */ /* 0x000fda0003f04200 */
[----:B------:R-:W-:Y:S05]  /*0410*/  @P0 BRA P1, `(.L_x_29) ;  /* 0x0000000000100947 */ /* 0x000fea0000800000 */
[----:B------:R-:W-:-:S07]  /*0420*/  MOV R0, 0x440 ;  /* 0x0000044000007802 */ /* 0x000fce0000000f00 */
[----:B------:R-:W-:Y:S05]  /*0430*/  CALL.REL.NOINC `($__internal_2_$__cuda_sm20_div_rn_f64_full) ;  /* 0x0000000800547944 */ /* 0x000fea0003c00000 */
[----:B------:R-:W-:Y:S02]  /*0440*/  IMAD.MOV.U32 R4, RZ, RZ, R28 ;  /* 0x000000ffff047224 */ /* 0x000fe400078e001c */
[----:B------:R-:W-:-:S07]  /*0450*/  IMAD.MOV.U32 R5, RZ, RZ, R29 ;  /* 0x000000ffff057224 */ /* 0x000fce00078e001d */
.L_x_29:
[----:B------:R-:W-:Y:S05]  /*0460*/  BSYNC.RECONVERGENT B0 ;  /* 0x0000000000007941 */ /* 0x000fea0003800200 */
.L_x_28:
        /* <DEDUP_REMOVED lines=12> */
[----:B------:R-:W-:Y:S01]  /*0530*/  MOV R6, 0x1 ;  /* 0x0000000100067802 */ /* 0x000fe20000000f00 */
[----:B------:R-:W-:Y:S01]  /*0540*/  BSSY.RECONVERGENT B0, `(.L_x_30) ;  /* 0x0000016000007945 */ /* 0x000fe20003800200 */
[----:B------:R-:W-:Y:S01]  /*0550*/  FSETP.GEU.AND P1, PT, |R19|, 6.5827683646048100446e-37, PT ;  /* 0x036000001300780b */ /* 0x000fe20003f2e200 */
        /* <DEDUP_REMOVED lines=17> */
[----:B------:R-:W-:Y:S05]  /*0670*/  CALL.REL.NOINC `($__internal_2_$__cuda_sm20_div_rn_f64_full) ;  /* 0x0000000400c47944 */ /* 0x000fea0003c00000 */
[----:B------:R-:W-:Y:S02]  /*0680*/  IMAD.MOV.U32 R4, RZ, RZ, R28 ;  /* 0x000000ffff047224 */ /* 0x000fe400078e001c */
[----:B------:R-:W-:-:S07]  /*0690*/  IMAD.MOV.U32 R5, RZ, RZ, R29 ;  /* 0x000000ffff057224 */ /* 0x000fce00078e001d */
.L_x_31:
[----:B------:R-:W-:Y:S05]  /*06a0*/  BSYNC.RECONVERGENT B0 ;  /* 0x0000000000007941 */ /* 0x000fea0003800200 */
.L_x_30:
[----:B------:R-:W-:Y:S01]  /*06b0*/  IMAD.MOV.U32 R7, RZ, RZ, 0x3fe00000 ;  /* 0x3fe00000ff077424 */ /* 0x000fe200078e00ff */
[----:B------:R-:W-:Y:S01]  /*06c0*/  MOV R6, RZ ;  /* 0x000000ff00067202 */ /* 0x000fe20000000f00 */
[----:B------:R-:W0:Y:S03]  /*06d0*/  LDC.64 R10, c[0x0][0x3b8] ;  /* 0x0000ee00ff0a7b82 */ /* 0x000e260000000a00 */
        /* <DEDUP_REMOVED lines=22> */
[----:B------:R-:W-:-:S07]  /*0840*/  MOV R0, 0x860 ;  /* 0x0000086000007802 */ /* 0x000fce0000000f00 */
[----:B------:R-:W-:Y:S05]  /*0850*/  CALL.REL.NOINC `($__internal_2_$__cuda_sm20_div_rn_f64_full) ;  /* 0x00000004004c7944 */ /* 0x000fea0003c00000 */
[----:B------:R-:W-:Y:S02]  /*0860*/  IMAD.MOV.U32 R4, RZ, RZ, R28 ;  /* 0x000000ffff047224 */ /* 0x000fe400078e001c */
[----:B------:R-:W-:-:S07]  /*0870*/  IMAD.MOV.U32 R5, RZ, RZ, R29 ;  /* 0x000000ffff057224 */ /* 0x000fce00078e001d */
.L_x_33:
[----:B------:R-:W-:Y:S05]  /*0880*/  BSYNC.RECONVERGENT B0 ;  /* 0x0000000000007941 */ /* 0x000fea0003800200 */
.L_x_32:
[----:B------:R-:W0:Y:S01]  /*0890*/  LDC.64 R6, c[0x0][0x398] ;  /* 0x0000e600ff067b82 */ /* 0x000e220000000a00 */
[----:B------:R-:W-:Y:S01]  /*08a0*/  IMAD.MOV.U32 R3, RZ, RZ, 0x3fe00000 ;  /* 0x3fe00000ff037424 */ /* 0x000fe200078e00ff */
[----:B------:R-:W1:Y:S01]  /*08b0*/  LDCU.64 UR6, c[0x0][0x3b0] ;  /* 0x00007600ff0677ac */ /* 0x000e620008000a00 */
[----:B0-----:R-:W-:-:S05]  /*08c0*/  IMAD.WIDE R6, R2, 0x8, R6 ;  /* 0x0000000802067825 */ /* 0x001fca00078e0206 */
[----:B------:R-:W1:Y:S01]  /*08d0*/  LDG.E.64 R8, desc[UR4][R6.64] ;  /* 0x0000000406087981 */ /* 0x000e62000c1e1b00 */
[----:B------:R-:W-:Y:S01]  /*08e0*/  LOP3.LUT R3, R3, 0x80000000, R5, 0xb8, !PT ;  /* 0x8000000003037812 */ /* 0x000fe200078eb805 */
[----:B------:R-:W-:Y:S01]  /*08f0*/  IMAD.MOV.U32 R2, RZ, RZ, RZ ;  /* 0x000000ffff027224 */ /* 0x000fe200078e00ff */
[----:B------:R-:W0:Y:S05]  /*0900*/  LDC.64 R18, c[0x0][0x3b8] ;  /* 0x0000ee00ff127b82 */ /* 0x000e2a0000000a00 */
[----:B------:R-:W-:-:S10]  /*0910*/  DADD.RZ R2, R2, R4 ;  /* 0x0000000002027229 */ /* 0x000fd4000000c004 */
[----:B------:R-:W1:Y:S02]  /*0920*/  FRND.F64.TRUNC R2, R2 ;  /* 0x0000000200027313 */ /* 0x000e64000030d800 */
[----:B-1----:R-:W-:-:S07]  /*0930*/  DFMA R8, -R2, UR6, R8 ;  /* 0x0000000602087c2b */ /* 0x002fce0008000108 */
        /* <DEDUP_REMOVED lines=23> */
[----:B------:R-:W-:Y:S05]  /*0ab0*/  CALL.REL.NOINC `($__internal_2_$__cuda_sm20_div_rn_f64_full) ;  /* 0x0000000000b47944 */ /* 0x000fea0003c00000 */
[----:B------:R-:W-:Y:S02]  /*0ac0*/  IMAD.MOV.U32 R2, RZ, RZ, R28 ;  /* 0x000000ffff027224 */ /* 0x000fe400078e001c */
[----:B------:R-:W-:-:S07]  /*0ad0*/  IMAD.MOV.U32 R3, RZ, RZ, R29 ;  /* 0x000000ffff037224 */ /* 0x000fce00078e001d */
.L_x_35:
[----:B------:R-:W-:Y:S05]  /*0ae0*/  BSYNC.RECONVERGENT B0 ;  /* 0x0000000000007941 */ /* 0x000fea0003800200 */
.L_x_34:
        /* <DEDUP_REMOVED lines=25> */
[----:B------:R-:W-:Y:S01]  /*0c80*/  MOV R14, R16 ;  /* 0x00000010000e7202 */ /* 0x000fe20000000f00 */
[----:B------:R-:W-:Y:S01]  /*0c90*/  IMAD.MOV.U32 R15, RZ, RZ, R17 ;  /* 0x000000ffff0f7224 */ /* 0x000fe200078e0011 */
[----:B------:R-:W-:Y:S01]  /*0ca0*/  MOV R0, 0xce0 ;  /* 0x00000ce000007802 */ /* 0x000fe20000000f00 */
[----:B------:R-:W-:Y:S02]  /*0cb0*/  IMAD.MOV.U32 R10, RZ, RZ, R18 ;  /* 0x000000ffff0a7224 */ /* 0x000fe400078e0012 */
[----:B------:R-:W-:-:S07]  /*0cc0*/  IMAD.MOV.U32 R11, RZ, RZ, R19 ;  /* 0x000000ffff0b7224 */ /* 0x000fce00078e0013 */
[----:B------:R-:W-:Y:S05]  /*0cd0*/  CALL.REL.NOINC `($__internal_2_$__cuda_sm20_div_rn_f64_full) ;  /* 0x00000000002c7944 */ /* 0x000fea0003c00000 */
[----:B------:R-:W-:Y:S02]  /*0ce0*/  IMAD.MOV.U32 R2, RZ, RZ, R28 ;  /* 0x000000ffff027224 */ /* 0x000fe400078e001c */
[----:B------:R-:W-:-:S07]  /*0cf0*/  IMAD.MOV.U32 R3, RZ, RZ, R29 ;  /* 0x000000ffff037224 */ /* 0x000fce00078e001d */
.L_x_37:
[----:B------:R-:W-:Y:S05]  /*0d00*/  BSYNC.RECONVERGENT B0 ;  /* 0x0000000000007941 */ /* 0x000fea0003800200 */
.L_x_36:
[----:B------:R-:W-:Y:S02]  /*0d10*/  IMAD.MOV.U32 R5, RZ, RZ, 0x3fe00000 ;  /* 0x3fe00000ff057424 */ /* 0x000fe400078e00ff */
[----:B------:R-:W-:-:S03]  /*0d20*/  IMAD.MOV.U32 R4, RZ, RZ, RZ ;  /* 0x000000ffff047224 */ /* 0x000fc600078e00ff */
[----:B------:R-:W-:-:S06]  /*0d30*/  LOP3.LUT R5, R5, 0x80000000, R3, 0xb8, !PT ;  /* 0x8000000005057812 */ /* 0x000fcc00078eb803 */
[----:B------:R-:W-:-:S10]  /*0d40*/  DADD.RZ R2, R4, R2 ;  /* 0x0000000004027229 */ /* 0x000fd4000000c002 */
[----:B------:R-:W0:Y:S02]  /*0d50*/  FRND.F64.TRUNC R2, R2 ;  /* 0x0000000200027313 */ /* 0x000e24000030d800 */
[----:B0-----:R-:W-:-:S07]  /*0d60*/  DFMA R16, -R18, R2, R16 ;  /* 0x000000021210722b */ /* 0x001fce0000000110 */
[----:B------:R-:W-:Y:S01]  /*0d70*/  STG.E.64 desc[UR4][R22.64], R16 ;  /* 0x0000001016007986 */ /* 0x000fe2000c101b04 */
[----:B------:R-:W-:Y:S05]  /*0d80*/  EXIT ;  /* 0x000000000000794d */ /* 0x000fea0003800000 */
        .weak           $__internal_2_$__cuda_sm20_div_rn_f64_full
        .type           $__internal_2_$__cuda_sm20_div_rn_f64_full,@function
        .size           $__internal_2_$__cuda_sm20_div_rn_f64_full,(.L_x_46 - $__internal_2_$__cuda_sm20_div_rn_f64_full)
$__internal_2_$__cuda_sm20_div_rn_f64_full:
[----:B------:R-:W-:Y:S01]  /*0d90*/  FSETP.GEU.AND P2, PT, |R15|, 1.469367938527859385e-39, PT ;  /* 0x001000000f00780b */ /* 0x000fe20003f4e200 */
[----:B------:R-:W-:Y:S01]  /*0da0*/  IMAD.MOV.U32 R8, RZ, RZ, R14 ;  /* 0x000000ffff087224 */ /* 0x000fe200078e000e */
[C---:B------:R-:W-:Y:S01]  /*0db0*/  FSETP.GEU.AND P0, PT, |R11|.reuse, 1.469367938527859385e-39, PT ;  /* 0x001000000b00780b */ /* 0x040fe20003f0e200 */
[----:B------:R-:W-:Y:S01]  /*0dc0*/  IMAD.MOV.U32 R6, RZ, RZ, 0x1 ;  /* 0x00000001ff067424 */ /* 0x000fe200078e00ff */
[----:B------:R-:W-:Y:S01]  /*0dd0*/  LOP3.LUT R12, R11, 0x800fffff, RZ, 0xc0, !PT ;  /* 0x800fffff0b0c7812 */ /* 0x000fe200078ec0ff */
[----:B------:R-:W-:Y:S01]  /*0de0*/  BSSY.RECONVERGENT B1, `(.L_x_38) ;  /* 0x0000052000017945 */ /* 0x000fe20003800200 */
[----:B------:R-:W-:Y:S02]  /*0df0*/  LOP3.LUT R3, R15, 0x7ff00000, RZ, 0xc0, !PT ;  /* 0x7ff000000f037812 */ /* 0x000fe400078ec0ff */
[----:B------:R-:W-:Y:S02]  /*0e00*/  LOP3.LUT R13, R12, 0x3ff00000, RZ, 0xfc, !PT ;  /* 0x3ff000000c0d7812 */ /* 0x000fe400078efcff */
[----:B------:R-:W-:-:S02]  /*0e10*/  MOV R12, R10 ;  /* 0x0000000a000c7202 */ /* 0x000fc40000000f00 */
[C---:B------:R-:W-:Y:S01]  /*0e20*/  LOP3.LUT R26, R11.reuse, 0x7ff00000, RZ, 0xc0, !PT ;  /* 0x7ff000000b1a7812 */ /* 0x040fe200078ec0ff */
        /* <DEDUP_REMOVED lines=11> */
[----:B------:R-:W-:Y:S01]  /*0ee0*/  @!P2 LOP3.LUT R29, R5, 0x100000, RZ, 0xfc, !PT ;  /* 0x00100000051da812 */ /* 0x000fe200078efcff */
[----:B------:R-:W-:Y:S01]  /*0ef0*/  IMAD.MOV.U32 R5, RZ, RZ, R3 ;  /* 0x000000ffff057224 */ /* 0x000fe200078e0003 */
[----:B------:R-:W-:-:S04]  /*0f00*/  @!P0 LOP3.LUT R26, R13, 0x7ff00000, RZ, 0xc0, !PT ;  /* 0x7ff000000d1a8812 */ /* 0x000fc800078ec0ff */
[----:B------:R-:W-:Y:S02]  /*0f10*/  @!P2 DFMA R8, R8, 2, -R28 ;  /* 0x400000000808a82b */ /* 0x000fe4000000081c */
[----:B0-----:R-:W-:-:S08]  /*0f20*/  DFMA R28, R6, -R12, 1 ;  /* 0x3ff00000061c742b */ /* 0x001fd0000000080c */
[----:B------:R-:W-:Y:S01]  /*0f30*/  DFMA R28, R28, R28, R28 ;  /* 0x0000001c1c1c722b */ /* 0x000fe2000000001c */
[----:B------:R-:W-:-:S05]  /*0f40*/  @!P2 LOP3.LUT R5, R9, 0x7ff00000, RZ, 0xc0, !PT ;  /* 0x7ff000000905a812 */ /* 0x000fca00078ec0ff */
[----:B------:R-:W-:Y:S02]  /*0f50*/  VIADD R27, R5, 0xffffffff ;  /* 0xffffffff051b7836 */ /* 0x000fe40000000000 */
[----:B------:R-:W-:-:S03]  /*0f60*/  DFMA R6, R6, R28, R6 ;  /* 0x0000001c0606722b */ /* 0x000fc60000000006 */
[----:B------:R-:W-:Y:S01]  /*0f70*/  ISETP.GT.U32.AND P0, PT, R27, 0x7feffffe, PT ;  /* 0x7feffffe1b00780c */ /* 0x000fe20003f04070 */
[----:B------:R-:W-:-:S04]  /*0f80*/  VIADD R27, R26, 0xffffffff ;  /* 0xffffffff1a1b7836 */ /* 0x000fc80000000000 */
[----:B------:R-:W-:Y:S01]  /*0f90*/  DFMA R30, R6, -R12, 1 ;  /* 0x3ff00000061e742b */ /* 0x000fe2000000080c */
[----:B------:R-:W-:-:S07]  /*0fa0*/  ISETP.GT.U32.OR P0, PT, R27, 0x7feffffe, P0 ;  /* 0x7feffffe1b00780c */ /* 0x000fce0000704470 */
[----:B------:R-:W-:-:S08]  /*0fb0*/  DFMA R30, R6, R30, R6 ;  /* 0x0000001e061e722b */ /* 0x000fd00000000006 */
[----:B------:R-:W-:-:S08]  /*0fc0*/  DMUL R28, R30, R8 ;  /* 0x000000081e1c7228 */ /* 0x000fd00000000000 */
[----:B------:R-:W-:-:S08]  /*0fd0*/  DFMA R6, R28, -R12, R8 ;  /* 0x8000000c1c06722b */ /* 0x000fd00000000008 */
[----:B------:R-:W-:Y:S01]  /*0fe0*/  DFMA R6, R30, R6, R28 ;  /* 0x000000061e06722b */ /* 0x000fe2000000001c */
[----:B------:R-:W-:Y:S10]  /*0ff0*/  @P0 BRA `(.L_x_39) ;  /* 0x00000000006c0947 */ /* 0x000ff40003800000 */
[----:B------:R-:W-:-:S04]  /*1000*/  LOP3.LUT R14, R11, 0x7ff00000, RZ, 0xc0, !PT ;  /* 0x7ff000000b0e7812 */ /* 0x000fc800078ec0ff */
[CC--:B------:R-:W-:Y:S02]  /*1010*/  VIADDMNMX R5, R3.reuse, -R14.reuse, 0xb9600000, !PT ;  /* 0xb960000003057446 */ /* 0x0c0fe4000780090e */
[----:B------:R-:W-:Y:S01]  /*1020*/  ISETP.GE.U32.AND P0, PT, R3, R14, PT ;  /* 0x0000000e0300720c */ /* 0x000fe20003f06070 */
[----:B------:R-:W-:Y:S01]  /*1030*/  IMAD.MOV.U32 R14, RZ, RZ, RZ ;  /* 0x000000ffff0e7224 */ /* 0x000fe200078e00ff */
[----:B------:R-:W-:Y:S02]  /*1040*/  VIMNMX R5, PT, PT, R5, 0x46a00000, PT ;  /* 0x46a0000005057848 */ /* 0x000fe40003fe0100 */
[----:B------:R-:W-:-:S04]  /*1050*/  SEL R4, R4, 0x63400000, !P0 ;  /* 0x6340000004047807 */ /* 0x000fc80004000000 */
[----:B------:R-:W-:-:S05]  /*1060*/  IADD3 R4, PT, PT, -R4, R5, RZ ;  /* 0x0000000504047210 */ /* 0x000fca0007ffe1ff */
        /* <DEDUP_REMOVED lines=11> */
[----:B------:R-:W-:Y:S01]  /*1120*/  IADD3 R3, PT, PT, -R4, -0x43300000, RZ ;  /* 0xbcd0000004037810 */ /* 0x000fe20007ffe1ff */
[----:B------:R-:W-:-:S06]  /*1130*/  IMAD.MOV.U32 R8, RZ, RZ, RZ ;  /* 0x000000ffff087224 */ /* 0x000fcc00078e00ff */
[----:B------:R-:W-:Y:S02]  /*1140*/  DFMA R8, R28, -R8, R6 ;  /* 0x800000081c08722b */ /* 0x000fe40000000006 */
[----:B------:R-:W-:-:S08]  /*1150*/  DMUL.RP R6, R6, R14 ;  /* 0x0000000e06067228 */ /* 0x000fd00000008000 */
[----:B------:R-:W-:Y:S02]  /*1160*/  FSETP.NEU.AND P0, PT, |R9|, R3, PT ;  /* 0x000000030900720b */ /* 0x000fe40003f0d200 */
[----:B------:R-:W-:Y:S02]  /*1170*/  LOP3.LUT R3, R7, R10, RZ, 0x3c, !PT ;  /* 0x0000000a07037212 */ /* 0x000fe400078e3cff */
[----:B------:R-:W-:Y:S02]  /*1180*/  FSEL R28, R6, R28, !P0 ;  /* 0x0000001c061c7208 */ /* 0x000fe40004000000 */
[----:B------:R-:W-:Y:S01]  /*1190*/  FSEL R29, R3, R29, !P0 ;  /* 0x0000001d031d7208 */ /* 0x000fe20004000000 */
[----:B------:R-:W-:Y:S06]  /*11a0*/  BRA `(.L_x_40) ;  /* 0x0000000000547947 */ /* 0x000fec0003800000 */
.L_x_39:
        /* <DEDUP_REMOVED lines=11> */
[----:B------:R-:W-:Y:S02]  /*1260*/  @P0 LOP3.LUT R3, R29, 0x7ff00000, RZ, 0xfc, !PT ;  /* 0x7ff000001d030812 */ /* 0x000fe400078efcff */
[----:B------:R-:W-:Y:S01]  /*1270*/  @!P0 MOV R28, RZ ;  /* 0x000000ff001c8202 */ /* 0x000fe20000000f00 */
[----:B------:R-:W-:Y:S02]  /*1280*/  @P0 IMAD.MOV.U32 R28, RZ, RZ, RZ ;  /* 0x000000ffff1c0224 */ /* 0x000fe400078e00ff */
[----:B------:R-:W-:Y:S01]  /*1290*/  @P0 IMAD.MOV.U32 R29, RZ, RZ, R3 ;  /* 0x000000ffff1d0224 */ /* 0x000fe200078e0003 */
[----:B------:R-:W-:Y:S06]  /*12a0*/  BRA `(.L_x_40) ;  /* 0x0000000000147947 */ /* 0x000fec0003800000 */
.L_x_42:
[----:B------:R-:W-:Y:S01]  /*12b0*/  LOP3.LUT R29, R11, 0x80000, RZ, 0xfc, !PT ;  /* 0x000800000b1d7812 */ /* 0x000fe200078efcff */
[----:B------:R-:W-:Y:S01]  /*12c0*/  IMAD.MOV.U32 R28, RZ, RZ, R10 ;  /* 0x000000ffff1c7224 */ /* 0x000fe200078e000a */
[----:B------:R-:W-:Y:S06]  /*12d0*/  BRA `(.L_x_40) ;  /* 0x0000000000087947 */ /* 0x000fec0003800000 */
.L_x_41:
[----:B------:R-:W-:Y:S01]  /*12e0*/  LOP3.LUT R29, R15, 0x80000, RZ, 0xfc, !PT ;  /* 0x000800000f1d7812 */ /* 0x000fe200078efcff */
[----:B------:R-:W-:-:S07]  /*12f0*/  IMAD.MOV.U32 R28, RZ, RZ, R14 ;  /* 0x000000ffff1c7224 */ /* 0x000fce00078e000e */
.L_x_40:
[----:B------:R-:W-:Y:S05]  /*1300*/  BSYNC.RECONVERGENT B1 ;  /* 0x0000000000017941 */ /* 0x000fea0003800200 */
.L_x_38:
[----:B------:R-:W-:Y:S02]  /*1310*/  IMAD.MOV.U32 R4, RZ, RZ, R0 ;  /* 0x000000ffff047224 */ /* 0x000fe400078e0000 */
[----:B------:R-:W-:-:S04]  /*1320*/  IMAD.MOV.U32 R5, RZ, RZ, 0x0 ;  /* 0x00000000ff057424 */ /* 0x000fc800078e00ff */
[----:B------:R-:W-:Y:S05]  /*1330*/  RET.REL.NODEC R4 `(_Z19nonslipXperiodicBC1PdS_S_S_S_S_dS_di) ;  /* 0xffffffec04307950 */ /* 0x000fea0003c3ffff */
.L_x_43:
        /* <DEDUP_REMOVED lines=12> */
.L_x_46:


//--------------------- .nv.shared.reserved.0     --------------------------
	.section	.nv.shared.reserved.0,"aw",@nobits
	.weak		__nv_reservedSMEM_offset_0_alias
	.size		__nv_reservedSMEM_offset_0_alias, 0, 64
	.other		__nv_reservedSMEM_offset_0_alias,@"STO_CUDA_RESERVED_SHARED STV_DEFAULT"
__nv_reservedSMEM_offset_0_alias:
	.zero		0
	.zero		64


//--------------------- .nv.constant0._Z19nonslipXperiodicBC3PdS_S_S_S_S_dS_di --------------------------
	.section	.nv.constant0._Z19nonslipXperiodicBC3PdS_S_S_S_S_dS_di,"a",@progbits
	.sectionflags	@""
	.align	4
.nv.constant0._Z19nonslipXperiodicBC3PdS_S_S_S_S_dS_di:
	.zero		972


//--------------------- .nv.constant0._Z19nonslipXperiodicBC2PdS_S_S_S_S_dS_di --------------------------
	.section	.nv.constant0._Z19nonslipXperiodicBC2PdS_S_S_S_S_dS_di,"a",@progbits
	.sectionflags	@""
	.align	4
.nv.constant0._Z19nonslipXperiodicBC2PdS_S_S_S_S_dS_di:
	.zero		972


//--------------------- .nv.constant0._Z19nonslipXperiodicBC1PdS_S_S_S_S_dS_di --------------------------
	.section	.nv.constant0._Z19nonslipXperiodicBC1PdS_S_S_S_S_dS_di,"a",@progbits
	.sectionflags	@""
	.align	4
.nv.constant0._Z19nonslipXperiodicBC1PdS_S_S_S_S_dS_di:
	.zero		972


//--------------------- SYMBOLS --------------------------

	.type		.nv.reservedSmem.offset0,@object
	.size		.nv.reservedSmem.offset0,0x4
